	.target	sm_100a

	.elftype	@"ET_EXEC"


//--------------------- .note.nv.tkinfo           --------------------------
	.section	.note.nv.tkinfo,"",@"SHT_NOTE"
	.sectionflags	@"SHF_NOTE_NV_TKINFO"
	.tkinfo
        /*0018*/ 	.word	0x00000002
        /*0030*/ 	.string	""
        /*0030*/ 	.string	"ptxas"
        /*0030*/ 	.string	"Cuda compilation tools, release 13.0, V13.0.88"
        /*0030*/ 	.string	"Build cuda_13.0.r13.0/compiler.36424714_0"
        /*0030*/ 	.string	"-arch sm_100a -m 64 "



//--------------------- .note.nv.cuinfo           --------------------------
	.section	.note.nv.cuinfo,"",@"SHT_NOTE"
	.sectionflags	@"SHF_NOTE_NV_CUINFO"
        /*0018*/ 	.short	0x0002
        /*001a*/ 	.short	0x0064
        /*001c*/ 	.short	0x0082
	.zero		2


//--------------------- .nv.info                  --------------------------
	.section	.nv.info,"",@"SHT_CUDA_INFO"
	.align	4


	//----- nvinfo : EIATTR_REGCOUNT
	.align		4
        /*0000*/ 	.byte	0x04, 0x2f
        /*0002*/ 	.short	(.L_20 - .L_19)
	.align		4
.L_19:
        /*0004*/ 	.word	index@(_ZN7cutlass13device_kernelINS_4gemm6kernel13GemmUniversalIN4cute5tupleIJiiiiEEENS1_10collective13CollectiveMmaINS1_35MainloopSm100TmaUmmaWarpSpecializedILi8ELi2ELi4ENS5_IJNS4_1CILi2EEESB_NSA_ILi1EEEEEEEENS5_IJNSA_ILi128EEENSA_ILi256EEESF_EEENS_12float_e4m3_tENS5_IJlSC_lEEESI_SJ_NS4_8TiledMMAINS4_8MMA_AtomIJNS4_10MMA_TraitsINS4_25SM100_MMA_F8F6F4_2x1SM_SSEJSI_SI_fSF_SG_NS4_17integral_constantINS4_4UMMA5MajorELSQ_0EEESR_NSO_INSP_7ScaleInELSS_0EEEST_EEEEEENS4_6LayoutINS5_IJSC_SC_SC_EEENS5_IJNSA_ILi0EEESY_SY_EEEEENS5_IJNS4_10UnderscoreES11_S11_EEEEENS4_28SM100_TMA_2SM_LOAD_MULTICASTENS4_14ComposedLayoutINS4_7SwizzleILi3ELi4ELi3EEENS4_18smem_ptr_flag_bitsILi8EEENSW_INS5_IJNSA_ILi8EEESF_EEENS5_IJSF_SC_EEEEEEEvNS4_8identityENS4_18SM100_TMA_2SM_LOADES1E_vS1F_EENS_8epilogue10collective18CollectiveEpilogueINS1I_23Sm100TmaWarpSpecializedILi4ELi2ELi32ELb0ELb0EEEJNS5_IJNSA_ILi64EEESG_SF_EEENS5_IJNSW_IS1N_SC_EENSW_INS5_IJNSA_ILi32EEESB_EEENS5_IJSC_SF_EEEEEEEESI_SJ_SI_SJ_NS1I_6fusion15FusionCallbacksIS1M_NS1V_17LinearCombinationISI_fSI_fLNS_15FloatRoundStyleE2EEES1O_S1U_JEEENS4_5SM1004TMEM4LOAD26SM100_TMEM_LOAD_32dp32b32xENS4_13SM90_TMA_LOADENS15_INS16_ILi1ELi4ELi3EEES19_NSW_INS5_IJS1A_S1Q_EEENS5_IJS1Q_SC_EEEEEEENS4_39AutoVectorizingCopyWithAssumedAlignmentILi128EEENS4_14SM90_TMA_STOREES2A_S2C_S2C_EEEvvEEEEvNT_6ParamsE)
        /*0008*/ 	.word	0x00000074


	//----- nvinfo : EIATTR_FRAME_SIZE
	.align		4
.L_20:
        /*000c*/ 	.byte	0x04, 0x11
        /*000e*/ 	.short	(.L_22 - .L_21)
	.align		4
.L_21:
        /*0010*/ 	.word	index@($__internal_2_$__cuda_sm10x_tcgen05_guardrail_trap_unallocated_columns_being_dealloced)
        /*0014*/ 	.word	0x00000000


	//----- nvinfo : EIATTR_FRAME_SIZE
	.align		4
.L_22:
        /*0018*/ 	.byte	0x04, 0x11
        /*001a*/ 	.short	(.L_24 - .L_23)
	.align		4
.L_23:
        /*001c*/ 	.word	index@($__internal_1_$__cuda_sm10x_tcgen05_guardrail_trap_phase_invalid_during_alloc)
        /*0020*/ 	.word	0x00000000


	//----- nvinfo : EIATTR_FRAME_SIZE
	.align		4
.L_24:
        /*0024*/ 	.byte	0x04, 0x11
        /*0026*/ 	.short	(.L_26 - .L_25)
	.align		4
.L_25:
        /*0028*/ 	.word	index@($__internal_0_$__cuda_sm10x_tcgen05_guardrail_trap_col_being_dealloced_not_returned_by_alloc)
        /*002c*/ 	.word	0x00000000


	//----- nvinfo : EIATTR_FRAME_SIZE
	.align		4
.L_26:
        /*0030*/ 	.byte	0x04, 0x11
        /*0032*/ 	.short	(.L_28 - .L_27)
	.align		4
.L_27:
        /*0034*/ 	.word	index@(_ZN7cutlass13device_kernelINS_4gemm6kernel13GemmUniversalIN4cute5tupleIJiiiiEEENS1_10collective13CollectiveMmaINS1_35MainloopSm100TmaUmmaWarpSpecializedILi8ELi2ELi4ENS5_IJNS4_1CILi2EEESB_NSA_ILi1EEEEEEEENS5_IJNSA_ILi128EEENSA_ILi256EEESF_EEENS_12float_e4m3_tENS5_IJlSC_lEEESI_SJ_NS4_8TiledMMAINS4_8MMA_AtomIJNS4_10MMA_TraitsINS4_25SM100_MMA_F8F6F4_2x1SM_SSEJSI_SI_fSF_SG_NS4_17integral_constantINS4_4UMMA5MajorELSQ_0EEESR_NSO_INSP_7ScaleInELSS_0EEEST_EEEEEENS4_6LayoutINS5_IJSC_SC_SC_EEENS5_IJNSA_ILi0EEESY_SY_EEEEENS5_IJNS4_10UnderscoreES11_S11_EEEEENS4_28SM100_TMA_2SM_LOAD_MULTICASTENS4_14ComposedLayoutINS4_7SwizzleILi3ELi4ELi3EEENS4_18smem_ptr_flag_bitsILi8EEENSW_INS5_IJNSA_ILi8EEESF_EEENS5_IJSF_SC_EEEEEEEvNS4_8identityENS4_18SM100_TMA_2SM_LOADES1E_vS1F_EENS_8epilogue10collective18CollectiveEpilogueINS1I_23Sm100TmaWarpSpecializedILi4ELi2ELi32ELb0ELb0EEEJNS5_IJNSA_ILi64EEESG_SF_EEENS5_IJNSW_IS1N_SC_EENSW_INS5_IJNSA_ILi32EEESB_EEENS5_IJSC_SF_EEEEEEEESI_SJ_SI_SJ_NS1I_6fusion15FusionCallbacksIS1M_NS1V_17LinearCombinationISI_fSI_fLNS_15FloatRoundStyleE2EEES1O_S1U_JEEENS4_5SM1004TMEM4LOAD26SM100_TMEM_LOAD_32dp32b32xENS4_13SM90_TMA_LOADENS15_INS16_ILi1ELi4ELi3EEES19_NSW_INS5_IJS1A_S1Q_EEENS5_IJS1Q_SC_EEEEEEENS4_39AutoVectorizingCopyWithAssumedAlignmentILi128EEENS4_14SM90_TMA_STOREES2A_S2C_S2C_EEEvvEEEEvNT_6ParamsE)
        /*0038*/ 	.word	0x00000000


	//----- nvinfo : EIATTR_MIN_STACK_SIZE
	.align		4
.L_28:
        /*003c*/ 	.byte	0x04, 0x12
        /*003e*/ 	.short	(.L_30 - .L_29)
	.align		4
.L_29:
        /*0040*/ 	.word	index@(_ZN7cutlass13device_kernelINS_4gemm6kernel13GemmUniversalIN4cute5tupleIJiiiiEEENS1_10collective13CollectiveMmaINS1_35MainloopSm100TmaUmmaWarpSpecializedILi8ELi2ELi4ENS5_IJNS4_1CILi2EEESB_NSA_ILi1EEEEEEEENS5_IJNSA_ILi128EEENSA_ILi256EEESF_EEENS_12float_e4m3_tENS5_IJlSC_lEEESI_SJ_NS4_8TiledMMAINS4_8MMA_AtomIJNS4_10MMA_TraitsINS4_25SM100_MMA_F8F6F4_2x1SM_SSEJSI_SI_fSF_SG_NS4_17integral_constantINS4_4UMMA5MajorELSQ_0EEESR_NSO_INSP_7ScaleInELSS_0EEEST_EEEEEENS4_6LayoutINS5_IJSC_SC_SC_EEENS5_IJNSA_ILi0EEESY_SY_EEEEENS5_IJNS4_10UnderscoreES11_S11_EEEEENS4_28SM100_TMA_2SM_LOAD_MULTICASTENS4_14ComposedLayoutINS4_7SwizzleILi3ELi4ELi3EEENS4_18smem_ptr_flag_bitsILi8EEENSW_INS5_IJNSA_ILi8EEESF_EEENS5_IJSF_SC_EEEEEEEvNS4_8identityENS4_18SM100_TMA_2SM_LOADES1E_vS1F_EENS_8epilogue10collective18CollectiveEpilogueINS1I_23Sm100TmaWarpSpecializedILi4ELi2ELi32ELb0ELb0EEEJNS5_IJNSA_ILi64EEESG_SF_EEENS5_IJNSW_IS1N_SC_EENSW_INS5_IJNSA_ILi32EEESB_EEENS5_IJSC_SF_EEEEEEEESI_SJ_SI_SJ_NS1I_6fusion15FusionCallbacksIS1M_NS1V_17LinearCombinationISI_fSI_fLNS_15FloatRoundStyleE2EEES1O_S1U_JEEENS4_5SM1004TMEM4LOAD26SM100_TMEM_LOAD_32dp32b32xENS4_13SM90_TMA_LOADENS15_INS16_ILi1ELi4ELi3EEES19_NSW_INS5_IJS1A_S1Q_EEENS5_IJS1Q_SC_EEEEEEENS4_39AutoVectorizingCopyWithAssumedAlignmentILi128EEENS4_14SM90_TMA_STOREES2A_S2C_S2C_EEEvvEEEEvNT_6ParamsE)
        /*0044*/ 	.word	0x00000000
.L_30:


//--------------------- .nv.compat                --------------------------
	.section	.nv.compat,"",@"SHT_CUDA_COMPAT_INFO"
	.align	4
        /*0000*/ 	.byte	0x02, 0x09, 0x01, 0x00, 0x02, 0x02, 0x02, 0x00, 0x02, 0x05, 0x05, 0x00, 0x03, 0x07, 0x01, 0x01
        /*0010*/ 	.byte	0x02, 0x03, 0x01, 0x00, 0x02, 0x06, 0x01, 0x00, 0x04, 0x0b, 0x08, 0x00, 0x09, 0x00, 0x00, 0x00
        /*0020*/ 	.byte	0x00, 0x00, 0x00, 0x00


//--------------------- .nv.info._ZN7cutlass13device_kernelINS_4gemm6kernel13GemmUniversalIN4cute5tupleIJiiiiEEENS1_10collective13CollectiveMmaINS1_35MainloopSm100TmaUmmaWarpSpecializedILi8ELi2ELi4ENS5_IJNS4_1CILi2EEESB_NSA_ILi1EEEEEEEENS5_IJNSA_ILi128EEENSA_ILi256EEESF_EEENS_12float_e4m3_tENS5_IJlSC_lEEESI_SJ_NS4_8TiledMMAINS4_8MMA_AtomIJNS4_10MMA_TraitsINS4_25SM100_MMA_F8F6F4_2x1SM_SSEJSI_SI_fSF_SG_NS4_17integral_constantINS4_4UMMA5MajorELSQ_0EEESR_NSO_INSP_7ScaleInELSS_0EEEST_EEEEEENS4_6LayoutINS5_IJSC_SC_SC_EEENS5_IJNSA_ILi0EEESY_SY_EEEEENS5_IJNS4_10UnderscoreES11_S11_EEEEENS4_28SM100_TMA_2SM_LOAD_MULTICASTENS4_14ComposedLayoutINS4_7SwizzleILi3ELi4ELi3EEENS4_18smem_ptr_flag_bitsILi8EEENSW_INS5_IJNSA_ILi8EEESF_EEENS5_IJSF_SC_EEEEEEEvNS4_8identityENS4_18SM100_TMA_2SM_LOADES1E_vS1F_EENS_8epilogue10collective18CollectiveEpilogueINS1I_23Sm100TmaWarpSpecializedILi4ELi2ELi32ELb0ELb0EEEJNS5_IJNSA_ILi64EEESG_SF_EEENS5_IJNSW_IS1N_SC_EENSW_INS5_IJNSA_ILi32EEESB_EEENS5_IJSC_SF_EEEEEEEESI_SJ_SI_SJ_NS1I_6fusion15FusionCallbacksIS1M_NS1V_17LinearCombinationISI_fSI_fLNS_15FloatRoundStyleE2EEES1O_S1U_JEEENS4_5SM1004TMEM4LOAD26SM100_TMEM_LOAD_32dp32b32xENS4_13SM90_TMA_LOADENS15_INS16_ILi1ELi4ELi3EEES19_NSW_INS5_IJS1A_S1Q_EEENS5_IJS1Q_SC_EEEEEEENS4_39AutoVectorizingCopyWithAssumedAlignmentILi128EEENS4_14SM90_TMA_STOREES2A_S2C_S2C_EEEvvEEEEvNT_6ParamsE --------------------------
	.section	.nv.info._ZN7cutlass13device_kernelINS_4gemm6kernel13GemmUniversalIN4cute5tupleIJiiiiEEENS1_10collective13CollectiveMmaINS1_35MainloopSm100TmaUmmaWarpSpecializedILi8ELi2ELi4ENS5_IJNS4_1CILi2EEESB_NSA_ILi1EEEEEEEENS5_IJNSA_ILi128EEENSA_ILi256EEESF_EEENS_12float_e4m3_tENS5_IJlSC_lEEESI_SJ_NS4_8TiledMMAINS4_8MMA_AtomIJNS4_10MMA_TraitsINS4_25SM100_MMA_F8F6F4_2x1SM_SSEJSI_SI_fSF_SG_NS4_17integral_constantINS4_4UMMA5MajorELSQ_0EEESR_NSO_INSP_7ScaleInELSS_0EEEST_EEEEEENS4_6LayoutINS5_IJSC_SC_SC_EEENS5_IJNSA_ILi0EEESY_SY_EEEEENS5_IJNS4_10UnderscoreES11_S11_EEEEENS4_28SM100_TMA_2SM_LOAD_MULTICASTENS4_14ComposedLayoutINS4_7SwizzleILi3ELi4ELi3EEENS4_18smem_ptr_flag_bitsILi8EEENSW_INS5_IJNSA_ILi8EEESF_EEENS5_IJSF_SC_EEEEEEEvNS4_8identityENS4_18SM100_TMA_2SM_LOADES1E_vS1F_EENS_8epilogue10collective18CollectiveEpilogueINS1I_23Sm100TmaWarpSpecializedILi4ELi2ELi32ELb0ELb0EEEJNS5_IJNSA_ILi64EEESG_SF_EEENS5_IJNSW_IS1N_SC_EENSW_INS5_IJNSA_ILi32EEESB_EEENS5_IJSC_SF_EEEEEEEESI_SJ_SI_SJ_NS1I_6fusion15FusionCallbacksIS1M_NS1V_17LinearCombinationISI_fSI_fLNS_15FloatRoundStyleE2EEES1O_S1U_JEEENS4_5SM1004TMEM4LOAD26SM100_TMEM_LOAD_32dp32b32xENS4_13SM90_TMA_LOADENS15_INS16_ILi1ELi4ELi3EEES19_NSW_INS5_IJS1A_S1Q_EEENS5_IJS1Q_SC_EEEEEEENS4_39AutoVectorizingCopyWithAssumedAlignmentILi128EEENS4_14SM90_TMA_STOREES2A_S2C_S2C_EEEvvEEEEvNT_6ParamsE,"",@"SHT_CUDA_INFO"
	.sectionflags	@""
	.align	4


	//----- nvinfo : EIATTR_CUDA_API_VERSION
	.align		4
        /*0000*/ 	.byte	0x04, 0x37
        /*0002*/ 	.short	(.L_32 - .L_31)
.L_31:
        /*0004*/ 	.word	0x00000082


	//----- nvinfo : EIATTR_KPARAM_INFO
	.align		4
.L_32:
        /*0008*/ 	.byte	0x04, 0x17
        /*000a*/ 	.short	(.L_34 - .L_33)
.L_33:
        /*000c*/ 	.word	0x00000000
        /*0010*/ 	.short	0x0000
        /*0012*/ 	.short	0x0000
        /*0014*/ 	.byte	0x00, 0xf0, 0x01, 0x20


	//----- nvinfo : EIATTR_AT_ENTRY_FRAGMENTS
	.align		4
.L_34:
        /*0018*/ 	.byte	0x04, 0x4f
        /*001a*/ 	.short	(.L_36 - .L_35)


	//   ....[0]....
.L_35:
        /*001c*/ 	.word	0x00000007


	//----- nvinfo : EIATTR_RESERVED_SMEM_USED
	.align		4
.L_36:
        /*0020*/ 	.byte	0x01, 0x41
	.zero		2


	//----- nvinfo : EIATTR_SPARSE_MMA_MASK
	.align		4
        /*0024*/ 	.byte	0x03, 0x50
        /*0026*/ 	.short	0x0000


	//----- nvinfo : EIATTR_TCGEN05_2CTA_USED
	.align		4
        /*0028*/ 	.byte	0x01, 0x52
	.zero		2


	//----- nvinfo : EIATTR_MAXREG_COUNT
	.align		4
        /*002c*/ 	.byte	0x03, 0x1b
        /*002e*/ 	.short	0x00ff


	//----- nvinfo : EIATTR_NUM_BARRIERS
	.align		4
        /*0030*/ 	.byte	0x02, 0x4c
        /*0032*/ 	.byte	0x07
	.zero		1


	//----- nvinfo : EIATTR_EXTERNS
	.align		4
        /*0034*/ 	.byte	0x04, 0x0f
        /*0036*/ 	.short	(.L_38 - .L_37)


	//   ....[0]....
	.align		4
.L_37:
        /*0038*/ 	.word	index@(__assertfail)


	//----- nvinfo : EIATTR_MERCURY_ISA_VERSION
	.align		4
.L_38:
        /*003c*/ 	.byte	0x03, 0x5f
        /*003e*/ 	.short	0x0101


	//----- nvinfo : EIATTR_INT_WARP_WIDE_INSTR_OFFSETS
	.align		4
        /*0040*/ 	.byte	0x04, 0x31
        /*0042*/ 	.short	(.L_40 - .L_39)


	//   ....[0]....
.L_39:
        /*0044*/ 	.word	0x00000df0


	//   ....[1]....
        /*0048*/ 	.word	0x00000e90


	//   ....[2]....
        /*004c*/ 	.word	0x00004550


	//   ....[3]....
        /*0050*/ 	.word	0x00004570


	//   ....[4]....
        /*0054*/ 	.word	0x000045a0


	//   ....[5]....
        /*0058*/ 	.word	0x00005110


	//   ....[6]....
        /*005c*/ 	.word	0x000051b0


	//   ....[7]....
        /*0060*/ 	.word	0x00005260


	//   ....[8]....
        /*0064*/ 	.word	0x000052d0


	//   ....[9]....
        /*0068*/ 	.word	0x00005390


	//   ....[10]....
        /*006c*/ 	.word	0x00005430


	//   ....[11]....
        /*0070*/ 	.word	0x000054a0


	//   ....[12]....
        /*0074*/ 	.word	0x00005560


	//   ....[13]....
        /*0078*/ 	.word	0x00005600


	//   ....[14]....
        /*007c*/ 	.word	0x000056a0


	//   ....[15]....
        /*0080*/ 	.word	0x00005790


	//   ....[16]....
        /*0084*/ 	.word	0x00005860


	//----- nvinfo : EIATTR_COOP_GROUP_MASK_REGIDS
	.align		4
.L_40:
        /*0088*/ 	.byte	0x04, 0x29
        /*008a*/ 	.short	(.L_42 - .L_41)


	//   ....[0]....
.L_41:
        /*008c*/ 	.word	0xffffffff


	//   ....[1]....
        /*0090*/ 	.word	0xffffffff


	//   ....[2]....
        /*0094*/ 	.word	0xffffffff


	//   ....[3]....
        /*0098*/ 	.word	0xffffffff


	//   ....[4]....
        /*009c*/ 	.word	0xffffffff


	//   ....[5]....
        /*00a0*/ 	.word	0xffffffff


	//   ....[6]....
        /*00a4*/ 	.word	0xffffffff


	//   ....[7]....
        /*00a8*/ 	.word	0xffffffff


	//   ....[8]....
        /*00ac*/ 	.word	0xffffffff


	//   ....[9]....
        /*00b0*/ 	.word	0xffffffff


	//   ....[10]....
        /*00b4*/ 	.word	0xffffffff


	//   ....[11]....
        /*00b8*/ 	.word	0xffffffff


	//   ....[12]....
        /*00bc*/ 	.word	0xffffffff


	//   ....[13]....
        /*00c0*/ 	.word	0xffffffff


	//----- nvinfo : EIATTR_COOP_GROUP_INSTR_OFFSETS
	.align		4
.L_42:
        /*00c4*/ 	.byte	0x04, 0x28
        /*00c6*/ 	.short	(.L_44 - .L_43)


	//   ....[0]....
.L_43:
        /*00c8*/ 	.word	0x000000b0


	//   ....[1]....
        /*00cc*/ 	.word	0x00000520


	//   ....[2]....
        /*00d0*/ 	.word	0x00000760


	//   ....[3]....
        /*00d4*/ 	.word	0x000008f0


	//   ....[4]....
        /*00d8*/ 	.word	0x000009e0


	//   ....[5]....
        /*00dc*/ 	.word	0x00000b40


	//   ....[6]....
        /*00e0*/ 	.word	0x00000cd0


	//   ....[7]....
        /*00e4*/ 	.word	0x00000f10


	//   ....[8]....
        /*00e8*/ 	.word	0x00002240


	//   ....[9]....
        /*00ec*/ 	.word	0x00003330


	//   ....[10]....
        /*00f0*/ 	.word	0x00003800


	//   ....[11]....
        /*00f4*/ 	.word	0x00003830


	//   ....[12]....
        /*00f8*/ 	.word	0x00004450


	//   ....[13]....
        /*00fc*/ 	.word	0x00004660


	//----- nvinfo : EIATTR_VRC_CTA_INIT_COUNT
	.align		4
.L_44:
        /*0100*/ 	.byte	0x02, 0x4a
        /*0102*/ 	.byte	0x80
	.zero		1


	//----- nvinfo : EIATTR_SYSCALL_OFFSETS
	.align		4
        /*0104*/ 	.byte	0x04, 0x46
        /*0106*/ 	.short	(.L_46 - .L_45)


	//   ....[0]....
.L_45:
        /*0108*/ 	.word	0x000063e0


	//   ....[1]....
        /*010c*/ 	.word	0x00006520


	//   ....[2]....
        /*0110*/ 	.word	0x00006d40


	//   ....[3]....
        /*0114*/ 	.word	0x00007b20


	//   ....[4]....
        /*0118*/ 	.word	0x000088b0


	//   ....[5]....
        /*011c*/ 	.word	0x00009660


	//----- nvinfo : EIATTR_MBARRIER_INSTR_OFFSETS
	.align		4
.L_46:
        /*0120*/ 	.byte	0x04, 0x39
        /*0122*/ 	.short	(.L_48 - .L_47)


	//   ....[0]....
.L_47:
        /*0124*/ 	.word	0x00000650
        /*0128*/ 	.word	0x000000ff
        /*012c*/ 	.word	0x00000000
        /*0130*/ 	.short	0x0100
        /*0132*/ 	.byte	0x04
	.zero		1


	//   ....[1]....
        /*0134*/ 	.word	0x00000660
        /*0138*/ 	.word	0x000000ff
        /*013c*/ 	.word	0x00000040
        /*0140*/ 	.short	0x0100
        /*0142*/ 	.byte	0x04
	.zero		1


	//   ....[2]....
        /*0144*/ 	.word	0x00000670
        /*0148*/ 	.word	0x000000ff
        /*014c*/ 	.word	0x00000008
        /*0150*/ 	.short	0x0100
        /*0152*/ 	.byte	0x04
	.zero		1


	//   ....[3]....
        /*0154*/ 	.word	0x00000680
        /*0158*/ 	.word	0x000000ff
        /*015c*/ 	.word	0x00000048
        /*0160*/ 	.short	0x0100
        /*0162*/ 	.byte	0x04
	.zero		1


	//   ....[4]....
        /*0164*/ 	.word	0x00000690
        /*0168*/ 	.word	0x000000ff
        /*016c*/ 	.word	0x00000010
        /*0170*/ 	.short	0x0100
        /*0172*/ 	.byte	0x04
	.zero		1


	//   ....[5]....
        /*0174*/ 	.word	0x000006a0
        /*0178*/ 	.word	0x000000ff
        /*017c*/ 	.word	0x00000050
        /*0180*/ 	.short	0x0100
        /*0182*/ 	.byte	0x04
	.zero		1


	//   ....[6]....
        /*0184*/ 	.word	0x000006b0
        /*0188*/ 	.word	0x000000ff
        /*018c*/ 	.word	0x00000018
        /*0190*/ 	.short	0x0100
        /*0192*/ 	.byte	0x04
	.zero		1


	//   ....[7]....
        /*0194*/ 	.word	0x000006c0
        /*0198*/ 	.word	0x000000ff
        /*019c*/ 	.word	0x00000058
        /*01a0*/ 	.short	0x0100
        /*01a2*/ 	.byte	0x04
	.zero		1


	//   ....[8]....
        /*01a4*/ 	.word	0x000006d0
        /*01a8*/ 	.word	0x000000ff
        /*01ac*/ 	.word	0x00000020
        /*01b0*/ 	.short	0x0100
        /*01b2*/ 	.byte	0x04
	.zero		1


	//   ....[9]....
        /*01b4*/ 	.word	0x000006e0
        /*01b8*/ 	.word	0x000000ff
        /*01bc*/ 	.word	0x00000060
        /*01c0*/ 	.short	0x0100
        /*01c2*/ 	.byte	0x04
	.zero		1


	//   ....[10]....
        /*01c4*/ 	.word	0x000006f0
        /*01c8*/ 	.word	0x000000ff
        /*01cc*/ 	.word	0x00000028
        /*01d0*/ 	.short	0x0100
        /*01d2*/ 	.byte	0x04
	.zero		1


	//   ....[11]....
        /*01d4*/ 	.word	0x00000700
        /*01d8*/ 	.word	0x000000ff
        /*01dc*/ 	.word	0x00000068
        /*01e0*/ 	.short	0x0100
        /*01e2*/ 	.byte	0x04
	.zero		1


	//   ....[12]....
        /*01e4*/ 	.word	0x00000710
        /*01e8*/ 	.word	0x000000ff
        /*01ec*/ 	.word	0x00000030
        /*01f0*/ 	.short	0x0100
        /*01f2*/ 	.byte	0x04
	.zero		1


	//   ....[13]....
        /*01f4*/ 	.word	0x00000720
        /*01f8*/ 	.word	0x000000ff
        /*01fc*/ 	.word	0x00000070
        /*0200*/ 	.short	0x0100
        /*0202*/ 	.byte	0x04
	.zero		1


	//   ....[14]....
        /*0204*/ 	.word	0x00000730
        /*0208*/ 	.word	0x000000ff
        /*020c*/ 	.word	0x00000038
        /*0210*/ 	.short	0x0100
        /*0212*/ 	.byte	0x04
	.zero		1


	//   ....[15]....
        /*0214*/ 	.word	0x00000740
        /*0218*/ 	.word	0x000000ff
        /*021c*/ 	.word	0x00000078
        /*0220*/ 	.short	0x0100
        /*0222*/ 	.byte	0x04
	.zero		1


	//   ....[16]....
        /*0224*/ 	.word	0x00000860
        /*0228*/ 	.word	0x000000ff
        /*022c*/ 	.word	0x00000080
        /*0230*/ 	.short	0x0100
        /*0232*/ 	.byte	0x04
	.zero		1


	//   ....[17]....
        /*0234*/ 	.word	0x00000870
        /*0238*/ 	.word	0x000000ff
        /*023c*/ 	.word	0x000000a0
        /*0240*/ 	.short	0x0100
        /*0242*/ 	.byte	0x04
	.zero		1


	//   ....[18]....
        /*0244*/ 	.word	0x00000880
        /*0248*/ 	.word	0x000000ff
        /*024c*/ 	.word	0x00000088
        /*0250*/ 	.short	0x0100
        /*0252*/ 	.byte	0x04
	.zero		1


	//   ....[19]....
        /*0254*/ 	.word	0x00000890
        /*0258*/ 	.word	0x000000ff
        /*025c*/ 	.word	0x000000a8
        /*0260*/ 	.short	0x0100
        /*0262*/ 	.byte	0x04
	.zero		1


	//   ....[20]....
        /*0264*/ 	.word	0x000008a0
        /*0268*/ 	.word	0x000000ff
        /*026c*/ 	.word	0x00000090
        /*0270*/ 	.short	0x0100
        /*0272*/ 	.byte	0x04
	.zero		1


	//   ....[21]....
        /*0274*/ 	.word	0x000008b0
        /*0278*/ 	.word	0x000000ff
        /*027c*/ 	.word	0x000000b0
        /*0280*/ 	.short	0x0100
        /*0282*/ 	.byte	0x04
	.zero		1


	//   ....[22]....
        /*0284*/ 	.word	0x000008c0
        /*0288*/ 	.word	0x000000ff
        /*028c*/ 	.word	0x00000098
        /*0290*/ 	.short	0x0100
        /*0292*/ 	.byte	0x04
	.zero		1


	//   ....[23]....
        /*0294*/ 	.word	0x000008d0
        /*0298*/ 	.word	0x000000ff
        /*029c*/ 	.word	0x000000b8
        /*02a0*/ 	.short	0x0100
        /*02a2*/ 	.byte	0x04
	.zero		1


	//   ....[24]....
        /*02a4*/ 	.word	0x000009b0
        /*02a8*/ 	.word	0x000000ff
        /*02ac*/ 	.word	0x000000c0
        /*02b0*/ 	.short	0x0100
        /*02b2*/ 	.byte	0x06
	.zero		1


	//   ....[25]....
        /*02b4*/ 	.word	0x000009c0
        /*02b8*/ 	.word	0x000000ff
        /*02bc*/ 	.word	0x000000c8
        /*02c0*/ 	.short	0x0100
        /*02c2*/ 	.byte	0x06
	.zero		1


	//   ....[26]....
        /*02c4*/ 	.word	0x00000af0
        /*02c8*/ 	.word	0x000000ff
        /*02cc*/ 	.word	0x000000d0
        /*02d0*/ 	.short	0x0100
        /*02d2*/ 	.byte	0x06
	.zero		1


	//   ....[27]....
        /*02d4*/ 	.word	0x00000b00
        /*02d8*/ 	.word	0x000000ff
        /*02dc*/ 	.word	0x000000e0
        /*02e0*/ 	.short	0x0100
        /*02e2*/ 	.byte	0x06
	.zero		1


	//   ....[28]....
        /*02e4*/ 	.word	0x00000b10
        /*02e8*/ 	.word	0x000000ff
        /*02ec*/ 	.word	0x000000d8
        /*02f0*/ 	.short	0x0100
        /*02f2*/ 	.byte	0x06
	.zero		1


	//   ....[29]....
        /*02f4*/ 	.word	0x00000b20
        /*02f8*/ 	.word	0x000000ff
        /*02fc*/ 	.word	0x000000e8
        /*0300*/ 	.short	0x0100
        /*0302*/ 	.byte	0x06
	.zero		1


	//   ....[30]....
        /*0304*/ 	.word	0x00000c40
        /*0308*/ 	.word	0x000000ff
        /*030c*/ 	.word	0x000000f0
        /*0310*/ 	.short	0x0100
        /*0312*/ 	.byte	0x04
	.zero		1


	//   ....[31]....
        /*0314*/ 	.word	0x00000c50
        /*0318*/ 	.word	0x000000ff
        /*031c*/ 	.word	0x00000110
        /*0320*/ 	.short	0x0100
        /*0322*/ 	.byte	0x04
	.zero		1


	//   ....[32]....
        /*0324*/ 	.word	0x00000c60
        /*0328*/ 	.word	0x000000ff
        /*032c*/ 	.word	0x000000f8
        /*0330*/ 	.short	0x0100
        /*0332*/ 	.byte	0x04
	.zero		1


	//   ....[33]....
        /*0334*/ 	.word	0x00000c70
        /*0338*/ 	.word	0x000000ff
        /*033c*/ 	.word	0x00000118
        /*0340*/ 	.short	0x0100
        /*0342*/ 	.byte	0x04
	.zero		1


	//   ....[34]....
        /*0344*/ 	.word	0x00000c80
        /*0348*/ 	.word	0x000000ff
        /*034c*/ 	.word	0x00000100
        /*0350*/ 	.short	0x0100
        /*0352*/ 	.byte	0x04
	.zero		1


	//   ....[35]....
        /*0354*/ 	.word	0x00000c90
        /*0358*/ 	.word	0x000000ff
        /*035c*/ 	.word	0x00000120
        /*0360*/ 	.short	0x0100
        /*0362*/ 	.byte	0x04
	.zero		1


	//   ....[36]....
        /*0364*/ 	.word	0x00000ca0
        /*0368*/ 	.word	0x000000ff
        /*036c*/ 	.word	0x00000108
        /*0370*/ 	.short	0x0100
        /*0372*/ 	.byte	0x04
	.zero		1


	//   ....[37]....
        /*0374*/ 	.word	0x00000cb0
        /*0378*/ 	.word	0x000000ff
        /*037c*/ 	.word	0x00000128
        /*0380*/ 	.short	0x0100
        /*0382*/ 	.byte	0x04
	.zero		1


	//   ....[38]....
        /*0384*/ 	.word	0x00000da0
        /*0388*/ 	.word	0x000000ff
        /*038c*/ 	.word	0x00000130
        /*0390*/ 	.short	0x0100
        /*0392*/ 	.byte	0x04
	.zero		1


	//   ....[39]....
        /*0394*/ 	.word	0x00000db0
        /*0398*/ 	.word	0x000000ff
        /*039c*/ 	.word	0x00000140
        /*03a0*/ 	.short	0x0100
        /*03a2*/ 	.byte	0x04
	.zero		1


	//   ....[40]....
        /*03a4*/ 	.word	0x00000dc0
        /*03a8*/ 	.word	0x000000ff
        /*03ac*/ 	.word	0x00000138
        /*03b0*/ 	.short	0x0100
        /*03b2*/ 	.byte	0x04
	.zero		1


	//   ....[41]....
        /*03b4*/ 	.word	0x00000dd0
        /*03b8*/ 	.word	0x000000ff
        /*03bc*/ 	.word	0x00000148
        /*03c0*/ 	.short	0x0100
        /*03c2*/ 	.byte	0x04
	.zero		1


	//   ....[42]....
        /*03c4*/ 	.word	0x00000ed0
        /*03c8*/ 	.word	0x000000ff
        /*03cc*/ 	.word	0x00000150
        /*03d0*/ 	.short	0x0100
        /*03d2*/ 	.byte	0x06
	.zero		1


	//   ....[43]....
        /*03d4*/ 	.word	0x00001a90
        /*03d8*/ 	.word	0x00000000
        /*03dc*/ 	.word	0x00000140
        /*03e0*/ 	.short	0x010a
        /*03e2*/ 	.byte	0xff
	.zero		1


	//   ....[44]....
        /*03e4*/ 	.word	0x00001ab0
        /*03e8*/ 	.word	0x00000000
        /*03ec*/ 	.word	0x00000130
        /*03f0*/ 	.short	0x0101
        /*03f2*/ 	.byte	0xff
	.zero		1


	//   ....[45]....
        /*03f4*/ 	.word	0x00001b60
        /*03f8*/ 	.word	0x000000ff
        /*03fc*/ 	.word	0x00000040
        /*0400*/ 	.short	0x010a
        /*0402*/ 	.byte	0x04
	.zero		1


	//   ....[46]....
        /*0404*/ 	.word	0x00001c30
        /*0408*/ 	.word	0x000000ff
        /*040c*/ 	.word	0x00000040
        /*0410*/ 	.short	0x010a
        /*0412*/ 	.byte	0x21
	.zero		1


	//   ....[47]....
        /*0414*/ 	.word	0x00001de0
        /*0418*/ 	.word	0x000000ff
        /*041c*/ 	.word	0x00000040
        /*0420*/ 	.short	0x010a
        /*0422*/ 	.byte	0x05
	.zero		1


	//   ....[48]....
        /*0424*/ 	.word	0x00001ef0
        /*0428*/ 	.word	0x000000ff
        /*042c*/ 	.word	0x000000c8
        /*0430*/ 	.short	0x0101
        /*0432*/ 	.byte	0x0d
	.zero		1


	//   ....[49]....
        /*0434*/ 	.word	0x00001f10
        /*0438*/ 	.word	0x000000ff
        /*043c*/ 	.word	0x00000040
        /*0440*/ 	.short	0x010a
        /*0442*/ 	.byte	0x04
	.zero		1


	//   ....[50]....
        /*0444*/ 	.word	0x00001f90
        /*0448*/ 	.word	0x000000ff
        /*044c*/ 	.word	0x00000040
        /*0450*/ 	.short	0x010a
        /*0452*/ 	.byte	0x11
	.zero		1


	//   ....[51]....
        /*0454*/ 	.word	0x00002130
        /*0458*/ 	.word	0x000000ff
        /*045c*/ 	.word	0x00000040
        /*0460*/ 	.short	0x010a
        /*0462*/ 	.byte	0x05
	.zero		1


	//   ....[52]....
        /*0464*/ 	.word	0x00002270
        /*0468*/ 	.word	0x00000003
        /*046c*/ 	.word	0x000000d0
        /*0470*/ 	.short	0x010a
        /*0472*/ 	.byte	0xff
	.zero		1


	//   ....[53]....
        /*0474*/ 	.word	0x000023c0
        /*0478*/ 	.word	0x00000000
        /*047c*/ 	.word	0x00000000
        /*0480*/ 	.short	0x0101
        /*0482*/ 	.byte	0xff
	.zero		1


	//   ....[54]....
        /*0484*/ 	.word	0x00002970
        /*0488*/ 	.word	0x000000ff
        /*048c*/ 	.word	0x00000000
        /*0490*/ 	.short	0x010a
        /*0492*/ 	.byte	0x04
	.zero		1


	//   ....[55]....
        /*0494*/ 	.word	0x00002a00
        /*0498*/ 	.word	0x000000ff
        /*049c*/ 	.word	0x00000000
        /*04a0*/ 	.short	0x010a
        /*04a2*/ 	.byte	0x05
	.zero		1


	//   ....[56]....
        /*04a4*/ 	.word	0x00002a90
        /*04a8*/ 	.word	0x000000ff
        /*04ac*/ 	.word	0x00000000
        /*04b0*/ 	.short	0x010a
        /*04b2*/ 	.byte	0x05
	.zero		1


	//   ....[57]....
        /*04b4*/ 	.word	0x00002b20
        /*04b8*/ 	.word	0x000000ff
        /*04bc*/ 	.word	0x00000000
        /*04c0*/ 	.short	0x010a
        /*04c2*/ 	.byte	0x05
	.zero		1


	//   ....[58]....
        /*04c4*/ 	.word	0x00002bb0
        /*04c8*/ 	.word	0x000000ff
        /*04cc*/ 	.word	0x00000000
        /*04d0*/ 	.short	0x010a
        /*04d2*/ 	.byte	0x05
	.zero		1


	//   ....[59]....
        /*04d4*/ 	.word	0x00002c40
        /*04d8*/ 	.word	0x000000ff
        /*04dc*/ 	.word	0x00000000
        /*04e0*/ 	.short	0x010a
        /*04e2*/ 	.byte	0x05
	.zero		1


	//   ....[60]....
        /*04e4*/ 	.word	0x00002cd0
        /*04e8*/ 	.word	0x000000ff
        /*04ec*/ 	.word	0x00000000
        /*04f0*/ 	.short	0x010a
        /*04f2*/ 	.byte	0x05
	.zero		1


	//   ....[61]....
        /*04f4*/ 	.word	0x00002d70
        /*04f8*/ 	.word	0x00000000
        /*04fc*/ 	.word	0x00000000
        /*0500*/ 	.short	0x010a
        /*0502*/ 	.byte	0xff
	.zero		1


	//   ....[62]....
        /*0504*/ 	.word	0x00002e90
        /*0508*/ 	.word	0x00000002
        /*050c*/ 	.word	0x00000130
        /*0510*/ 	.short	0x010a
        /*0512*/ 	.byte	0xff
	.zero		1


	//   ....[63]....
        /*0514*/ 	.word	0x00002ef0
        /*0518*/ 	.word	0x00000004
        /*051c*/ 	.word	0x00000000
        /*0520*/ 	.short	0x0101
        /*0522*/ 	.byte	0xff
	.zero		1


	//   ....[64]....
        /*0524*/ 	.word	0x00002f10
        /*0528*/ 	.word	0x000000ff
        /*052c*/ 	.word	0x000000e0
        /*0530*/ 	.short	0x010a
        /*0532*/ 	.byte	0x04
	.zero		1


	//   ....[65]....
        /*0534*/ 	.word	0x00003030
        /*0538*/ 	.word	0x00000002
        /*053c*/ 	.word	0x000000d0
        /*0540*/ 	.short	0x010a
        /*0542*/ 	.byte	0xff
	.zero		1


	//   ....[66]....
        /*0544*/ 	.word	0x00003140
        /*0548*/ 	.word	0x00000002
        /*054c*/ 	.word	0x00000000
        /*0550*/ 	.short	0x0101
        /*0552*/ 	.byte	0xff
	.zero		1


	//   ....[67]....
        /*0554*/ 	.word	0x000031d0
        /*0558*/ 	.word	0x000000ff
        /*055c*/ 	.word	0x000000e0
        /*0560*/ 	.short	0x0106
        /*0562*/ 	.byte	0x04
	.zero		1


	//   ....[68]....
        /*0564*/ 	.word	0x000031f0
        /*0568*/ 	.word	0x000000ff
        /*056c*/ 	.word	0x000000e0
        /*0570*/ 	.short	0x010a
        /*0572*/ 	.byte	0x04
	.zero		1


	//   ....[69]....
        /*0574*/ 	.word	0x00003280
        /*0578*/ 	.word	0x000000ff
        /*057c*/ 	.word	0x000000e0
        /*0580*/ 	.short	0x0106
        /*0582*/ 	.byte	0x07
	.zero		1


	//   ....[70]....
        /*0584*/ 	.word	0x000032c0
        /*0588*/ 	.word	0x00000000
        /*058c*/ 	.word	0x000000e0
        /*0590*/ 	.short	0x010a
        /*0592*/ 	.byte	0xff
	.zero		1


	//   ....[71]....
        /*0594*/ 	.word	0x00003500
        /*0598*/ 	.word	0x000000ff
        /*059c*/ 	.word	0x00000008
        /*05a0*/ 	.short	0x010a
        /*05a2*/ 	.byte	0x05
	.zero		1


	//   ....[72]....
        /*05a4*/ 	.word	0x00003520
        /*05a8*/ 	.word	0x000000ff
        /*05ac*/ 	.word	0x00000008
        /*05b0*/ 	.short	0x010a
        /*05b2*/ 	.byte	0x05
	.zero		1


	//   ....[73]....
        /*05b4*/ 	.word	0x000036b0
        /*05b8*/ 	.word	0x000000ff
        /*05bc*/ 	.word	0x00000008
        /*05c0*/ 	.short	0x010a
        /*05c2*/ 	.byte	0x05
	.zero		1


	//   ....[74]....
        /*05c4*/ 	.word	0x000036d0
        /*05c8*/ 	.word	0x000000ff
        /*05cc*/ 	.word	0x00000008
        /*05d0*/ 	.short	0x010a
        /*05d2*/ 	.byte	0x05
	.zero		1


	//   ....[75]....
        /*05d4*/ 	.word	0x00003790
        /*05d8*/ 	.word	0x000000ff
        /*05dc*/ 	.word	0x00000000
        /*05e0*/ 	.short	0x0101
        /*05e2*/ 	.byte	0x04
	.zero		1


	//   ....[76]....
        /*05e4*/ 	.word	0x00003ad0
        /*05e8*/ 	.word	0x00000000
        /*05ec*/ 	.word	0x000000d0
        /*05f0*/ 	.short	0x010a
        /*05f2*/ 	.byte	0xff
	.zero		1


	//   ....[77]....
        /*05f4*/ 	.word	0x00003b90
        /*05f8*/ 	.word	0x00000000
        /*05fc*/ 	.word	0x00000000
        /*0600*/ 	.short	0x0101
        /*0602*/ 	.byte	0xff
	.zero		1


	//   ....[78]....
        /*0604*/ 	.word	0x00003c50
        /*0608*/ 	.word	0x000000ff
        /*060c*/ 	.word	0x00000000
        /*0610*/ 	.short	0x010a
        /*0612*/ 	.byte	0x04
	.zero		1


	//   ....[79]....
        /*0614*/ 	.word	0x00003c60
        /*0618*/ 	.word	0x000000ff
        /*061c*/ 	.word	0x00000110
        /*0620*/ 	.short	0x010a
        /*0622*/ 	.byte	0x1f
	.zero		1


	//   ....[80]....
        /*0624*/ 	.word	0x00003d10
        /*0628*/ 	.word	0x000000ff
        /*062c*/ 	.word	0x00000000
        /*0630*/ 	.short	0x010a
        /*0632*/ 	.byte	0x05
	.zero		1


	//   ....[81]....
        /*0634*/ 	.word	0x00003e40
        /*0638*/ 	.word	0x000000ff
        /*063c*/ 	.word	0x00000000
        /*0640*/ 	.short	0x010a
        /*0642*/ 	.byte	0x04
	.zero		1


	//   ....[82]....
        /*0644*/ 	.word	0x00004140
        /*0648*/ 	.word	0x000000ff
        /*064c*/ 	.word	0x00000000
        /*0650*/ 	.short	0x010a
        /*0652*/ 	.byte	0x04
	.zero		1


	//   ....[83]....
        /*0654*/ 	.word	0x000041d0
        /*0658*/ 	.word	0x000000ff
        /*065c*/ 	.word	0x00000000
        /*0660*/ 	.short	0x010a
        /*0662*/ 	.byte	0x05
	.zero		1


	//   ....[84]....
        /*0664*/ 	.word	0x00004260
        /*0668*/ 	.word	0x000000ff
        /*066c*/ 	.word	0x00000000
        /*0670*/ 	.short	0x010a
        /*0672*/ 	.byte	0x05
	.zero		1


	//   ....[85]....
        /*0674*/ 	.word	0x00004300
        /*0678*/ 	.word	0x00000000
        /*067c*/ 	.word	0x00000000
        /*0680*/ 	.short	0x010a
        /*0682*/ 	.byte	0xff
	.zero		1


	//   ....[86]....
        /*0684*/ 	.word	0x00004340
        /*0688*/ 	.word	0x00000000
        /*068c*/ 	.word	0x00000000
        /*0690*/ 	.short	0x010a
        /*0692*/ 	.byte	0xff
	.zero		1


	//   ....[87]....
        /*0694*/ 	.word	0x000043b0
        /*0698*/ 	.word	0x000000ff
        /*069c*/ 	.word	0x00000000
        /*06a0*/ 	.short	0x0101
        /*06a2*/ 	.byte	0x04
	.zero		1


	//   ....[88]....
        /*06a4*/ 	.word	0x000043f0
        /*06a8*/ 	.word	0x000000ff
        /*06ac*/ 	.word	0x00000150
        /*06b0*/ 	.short	0x010a
        /*06b2*/ 	.byte	0x1a
	.zero		1


	//   ....[89]....
        /*06b4*/ 	.word	0x00004440
        /*06b8*/ 	.word	0x000000ff
        /*06bc*/ 	.word	0x00000000
        /*06c0*/ 	.short	0x0101
        /*06c2*/ 	.byte	0x04
	.zero		1


	//   ....[90]....
        /*06c4*/ 	.word	0x00004910
        /*06c8*/ 	.word	0x0000000c
        /*06cc*/ 	.word	0x000000d0
        /*06d0*/ 	.short	0x010a
        /*06d2*/ 	.byte	0xff
	.zero		1


	//   ....[91]....
        /*06d4*/ 	.word	0x00004a80
        /*06d8*/ 	.word	0x00000000
        /*06dc*/ 	.word	0x00000000
        /*06e0*/ 	.short	0x0101
        /*06e2*/ 	.byte	0xff
	.zero		1


	//   ....[92]....
        /*06e4*/ 	.word	0x00004f10
        /*06e8*/ 	.word	0x000000ff
        /*06ec*/ 	.word	0x000000c8
        /*06f0*/ 	.short	0x010a
        /*06f2*/ 	.byte	0x15
	.zero		1


	//   ....[93]....
        /*06f4*/ 	.word	0x00005090
        /*06f8*/ 	.word	0x000000ff
        /*06fc*/ 	.word	0x000000a0
        /*0700*/ 	.short	0x010a
        /*0702*/ 	.byte	0x15
	.zero		1


	//   ....[94]....
        /*0704*/ 	.word	0x00005280
        /*0708*/ 	.word	0x000000ff
        /*070c*/ 	.word	0x00000080
        /*0710*/ 	.short	0x010b
        /*0712*/ 	.byte	0x15
	.zero		1


	//   ....[95]....
        /*0714*/ 	.word	0x00005290
        /*0718*/ 	.word	0x000000ff
        /*071c*/ 	.word	0x00000000
        /*0720*/ 	.short	0x0101
        /*0722*/ 	.byte	0x2e
	.zero		1


	//   ....[96]....
        /*0724*/ 	.word	0x000052a0
        /*0728*/ 	.word	0x000000ff
        /*072c*/ 	.word	0x000000a8
        /*0730*/ 	.short	0x010a
        /*0732*/ 	.byte	0x15
	.zero		1


	//   ....[97]....
        /*0734*/ 	.word	0x00005450
        /*0738*/ 	.word	0x000000ff
        /*073c*/ 	.word	0x00000088
        /*0740*/ 	.short	0x010b
        /*0742*/ 	.byte	0x15
	.zero		1


	//   ....[98]....
        /*0744*/ 	.word	0x00005460
        /*0748*/ 	.word	0x000000ff
        /*074c*/ 	.word	0x00000000
        /*0750*/ 	.short	0x0101
        /*0752*/ 	.byte	0x27
	.zero		1


	//   ....[99]....
        /*0754*/ 	.word	0x00005470
        /*0758*/ 	.word	0x000000ff
        /*075c*/ 	.word	0x000000b0
        /*0760*/ 	.short	0x010a
        /*0762*/ 	.byte	0x15
	.zero		1


	//   ....[100]....
        /*0764*/ 	.word	0x00005620
        /*0768*/ 	.word	0x000000ff
        /*076c*/ 	.word	0x00000090
        /*0770*/ 	.short	0x010b
        /*0772*/ 	.byte	0x15
	.zero		1


	//   ....[101]....
        /*0774*/ 	.word	0x00005630
        /*0778*/ 	.word	0x000000ff
        /*077c*/ 	.word	0x00000000
        /*0780*/ 	.short	0x0101
        /*0782*/ 	.byte	0x26
	.zero		1


	//   ....[102]....
        /*0784*/ 	.word	0x00005640
        /*0788*/ 	.word	0x000000ff
        /*078c*/ 	.word	0x000000b8
        /*0790*/ 	.short	0x010a
        /*0792*/ 	.byte	0x15
	.zero		1


	//   ....[103]....
        /*0794*/ 	.word	0x00005880
        /*0798*/ 	.word	0x000000ff
        /*079c*/ 	.word	0x00000098
        /*07a0*/ 	.short	0x010b
        /*07a2*/ 	.byte	0x15
	.zero		1


	//   ....[104]....
        /*07a4*/ 	.word	0x00005890
        /*07a8*/ 	.word	0x000000ff
        /*07ac*/ 	.word	0x00000000
        /*07b0*/ 	.short	0x0101
        /*07b2*/ 	.byte	0x25
	.zero		1


	//   ....[105]....
        /*07b4*/ 	.word	0x000058d0
        /*07b8*/ 	.word	0x000000ff
        /*07bc*/ 	.word	0x000000a0
        /*07c0*/ 	.short	0x010a
        /*07c2*/ 	.byte	0x15
	.zero		1


	//   ....[106]....
        /*07c4*/ 	.word	0x000058f0
        /*07c8*/ 	.word	0x000000ff
        /*07cc*/ 	.word	0x000000a8
        /*07d0*/ 	.short	0x010a
        /*07d2*/ 	.byte	0x15
	.zero		1


	//   ....[107]....
        /*07d4*/ 	.word	0x00005910
        /*07d8*/ 	.word	0x000000ff
        /*07dc*/ 	.word	0x000000b0
        /*07e0*/ 	.short	0x010a
        /*07e2*/ 	.byte	0x15
	.zero		1


	//   ....[108]....
        /*07e4*/ 	.word	0x00005950
        /*07e8*/ 	.word	0x00000000
        /*07ec*/ 	.word	0x000000b8
        /*07f0*/ 	.short	0x010a
        /*07f2*/ 	.byte	0xff
	.zero		1


	//   ....[109]....
        /*07f4*/ 	.word	0x00005c70
        /*07f8*/ 	.word	0x00000003
        /*07fc*/ 	.word	0x000000d0
        /*0800*/ 	.short	0x010a
        /*0802*/ 	.byte	0xff
	.zero		1


	//   ....[110]....
        /*0804*/ 	.word	0x00005df0
        /*0808*/ 	.word	0x00000000
        /*080c*/ 	.word	0x00000000
        /*0810*/ 	.short	0x0101
        /*0812*/ 	.byte	0xff
	.zero		1


	//   ....[111]....
        /*0814*/ 	.word	0x00006910
        /*0818*/ 	.word	0x00000005
        /*081c*/ 	.word	0x00000080
        /*0820*/ 	.short	0x010a
        /*0822*/ 	.byte	0xff
	.zero		1


	//   ....[112]....
        /*0824*/ 	.word	0x00006950
        /*0828*/ 	.word	0x0000005a
        /*082c*/ 	.word	0x000000f0
        /*0830*/ 	.short	0x010a
        /*0832*/ 	.byte	0xff
	.zero		1


	//   ....[113]....
        /*0834*/ 	.word	0x00006a90
        /*0838*/ 	.word	0x00000005
        /*083c*/ 	.word	0x00000080
        /*0840*/ 	.short	0x010a
        /*0842*/ 	.byte	0xff
	.zero		1


	//   ....[114]....
        /*0844*/ 	.word	0x00006bc0
        /*0848*/ 	.word	0x00000000
        /*084c*/ 	.word	0x00000000
        /*0850*/ 	.short	0x0101
        /*0852*/ 	.byte	0xff
	.zero		1


	//   ....[115]....
        /*0854*/ 	.word	0x00006c20
        /*0858*/ 	.word	0x0000005a
        /*085c*/ 	.word	0x000000f0
        /*0860*/ 	.short	0x010a
        /*0862*/ 	.byte	0xff
	.zero		1


	//   ....[116]....
        /*0864*/ 	.word	0x000077c0
        /*0868*/ 	.word	0x00000067
        /*086c*/ 	.word	0x00000080
        /*0870*/ 	.short	0x010a
        /*0872*/ 	.byte	0xff
	.zero		1


	//   ....[117]....
        /*0874*/ 	.word	0x00007890
        /*0878*/ 	.word	0x00000067
        /*087c*/ 	.word	0x00000080
        /*0880*/ 	.short	0x010a
        /*0882*/ 	.byte	0xff
	.zero		1


	//   ....[118]....
        /*0884*/ 	.word	0x000079c0
        /*0888*/ 	.word	0x00000000
        /*088c*/ 	.word	0x00000000
        /*0890*/ 	.short	0x0101
        /*0892*/ 	.byte	0xff
	.zero		1


	//   ....[119]....
        /*0894*/ 	.word	0x00008550
        /*0898*/ 	.word	0x00000067
        /*089c*/ 	.word	0x00000080
        /*08a0*/ 	.short	0x010a
        /*08a2*/ 	.byte	0xff
	.zero		1


	//   ....[120]....
        /*08a4*/ 	.word	0x00008620
        /*08a8*/ 	.word	0x00000067
        /*08ac*/ 	.word	0x00000080
        /*08b0*/ 	.short	0x010a
        /*08b2*/ 	.byte	0xff
	.zero		1


	//   ....[121]....
        /*08b4*/ 	.word	0x00008750
        /*08b8*/ 	.word	0x00000000
        /*08bc*/ 	.word	0x00000000
        /*08c0*/ 	.short	0x0101
        /*08c2*/ 	.byte	0xff
	.zero		1


	//   ....[122]....
        /*08c4*/ 	.word	0x00009300
        /*08c8*/ 	.word	0x00000066
        /*08cc*/ 	.word	0x00000080
        /*08d0*/ 	.short	0x010a
        /*08d2*/ 	.byte	0xff
	.zero		1


	//   ....[123]....
        /*08d4*/ 	.word	0x000093d0
        /*08d8*/ 	.word	0x00000066
        /*08dc*/ 	.word	0x00000080
        /*08e0*/ 	.short	0x010a
        /*08e2*/ 	.byte	0xff
	.zero		1


	//   ....[124]....
        /*08e4*/ 	.word	0x00009500
        /*08e8*/ 	.word	0x00000000
        /*08ec*/ 	.word	0x00000000
        /*08f0*/ 	.short	0x0101
        /*08f2*/ 	.byte	0xff
	.zero		1


	//   ....[125]....
        /*08f4*/ 	.word	0x000097e0
        /*08f8*/ 	.word	0x0000005a
        /*08fc*/ 	.word	0x00000000
        /*0900*/ 	.short	0x0101
        /*0902*/ 	.byte	0xff
	.zero		1


	//   ....[126]....
        /*0904*/ 	.word	0x0000a1a0
        /*0908*/ 	.word	0x00000000
        /*090c*/ 	.word	0x00000140
        /*0910*/ 	.short	0x010a
        /*0912*/ 	.byte	0xff
	.zero		1


	//   ....[127]....
        /*0914*/ 	.word	0x0000a200
        /*0918*/ 	.word	0x00000000
        /*091c*/ 	.word	0x00000040
        /*0920*/ 	.short	0x010a
        /*0922*/ 	.byte	0xff
	.zero		1


	//   ....[128]....
        /*0924*/ 	.word	0x0000a260
        /*0928*/ 	.word	0x00000000
        /*092c*/ 	.word	0x00000040
        /*0930*/ 	.short	0x010a
        /*0932*/ 	.byte	0xff
	.zero		1


	//   ....[129]....
        /*0934*/ 	.word	0x0000a2b0
        /*0938*/ 	.word	0x00000003
        /*093c*/ 	.word	0x000000d0
        /*0940*/ 	.short	0x010a
        /*0942*/ 	.byte	0xff
	.zero		1


	//   ....[130]....
        /*0944*/ 	.word	0x0000a310
        /*0948*/ 	.word	0x00000000
        /*094c*/ 	.word	0x00000000
        /*0950*/ 	.short	0x010a
        /*0952*/ 	.byte	0xff
	.zero		1


	//   ....[131]....
        /*0954*/ 	.word	0x0000a370
        /*0958*/ 	.word	0x00000000
        /*095c*/ 	.word	0x00000000
        /*0960*/ 	.short	0x010a
        /*0962*/ 	.byte	0xff
	.zero		1


	//   ....[132]....
        /*0964*/ 	.word	0x0000a3d0
        /*0968*/ 	.word	0x00000000
        /*096c*/ 	.word	0x00000000
        /*0970*/ 	.short	0x010a
        /*0972*/ 	.byte	0xff
	.zero		1


	//   ....[133]....
        /*0974*/ 	.word	0x0000a430
        /*0978*/ 	.word	0x00000000
        /*097c*/ 	.word	0x00000000
        /*0980*/ 	.short	0x010a
        /*0982*/ 	.byte	0xff
	.zero		1


	//   ....[134]....
        /*0984*/ 	.word	0x0000a490
        /*0988*/ 	.word	0x00000000
        /*098c*/ 	.word	0x00000000
        /*0990*/ 	.short	0x010a
        /*0992*/ 	.byte	0xff
	.zero		1


	//   ....[135]....
        /*0994*/ 	.word	0x0000a4f0
        /*0998*/ 	.word	0x00000000
        /*099c*/ 	.word	0x00000000
        /*09a0*/ 	.short	0x010a
        /*09a2*/ 	.byte	0xff
	.zero		1


	//   ....[136]....
        /*09a4*/ 	.word	0x0000a550
        /*09a8*/ 	.word	0x00000000
        /*09ac*/ 	.word	0x00000000
        /*09b0*/ 	.short	0x010a
        /*09b2*/ 	.byte	0xff
	.zero		1


	//   ....[137]....
        /*09b4*/ 	.word	0x0000a5a0
        /*09b8*/ 	.word	0x00000002
        /*09bc*/ 	.word	0x00000130
        /*09c0*/ 	.short	0x010a
        /*09c2*/ 	.byte	0xff
	.zero		1


	//   ....[138]....
        /*09c4*/ 	.word	0x0000a600
        /*09c8*/ 	.word	0x00000002
        /*09cc*/ 	.word	0x000000e0
        /*09d0*/ 	.short	0x010a
        /*09d2*/ 	.byte	0xff
	.zero		1


	//   ....[139]....
        /*09d4*/ 	.word	0x0000a650
        /*09d8*/ 	.word	0x00000002
        /*09dc*/ 	.word	0x000000d0
        /*09e0*/ 	.short	0x010a
        /*09e2*/ 	.byte	0xff
	.zero		1


	//   ....[140]....
        /*09e4*/ 	.word	0x0000a6b0
        /*09e8*/ 	.word	0x00000000
        /*09ec*/ 	.word	0x000000e0
        /*09f0*/ 	.short	0x010a
        /*09f2*/ 	.byte	0xff
	.zero		1


	//   ....[141]....
        /*09f4*/ 	.word	0x0000a710
        /*09f8*/ 	.word	0x00000000
        /*09fc*/ 	.word	0x00000008
        /*0a00*/ 	.short	0x010a
        /*0a02*/ 	.byte	0xff
	.zero		1


	//   ....[142]....
        /*0a04*/ 	.word	0x0000a7f0
        /*0a08*/ 	.word	0x00000000
        /*0a0c*/ 	.word	0x00000008
        /*0a10*/ 	.short	0x010a
        /*0a12*/ 	.byte	0xff
	.zero		1


	//   ....[143]....
        /*0a14*/ 	.word	0x0000a840
        /*0a18*/ 	.word	0x00000000
        /*0a1c*/ 	.word	0x000000d0
        /*0a20*/ 	.short	0x010a
        /*0a22*/ 	.byte	0xff
	.zero		1


	//   ....[144]....
        /*0a24*/ 	.word	0x0000a8a0
        /*0a28*/ 	.word	0x00000000
        /*0a2c*/ 	.word	0x00000110
        /*0a30*/ 	.short	0x010a
        /*0a32*/ 	.byte	0xff
	.zero		1


	//   ....[145]....
        /*0a34*/ 	.word	0x0000a900
        /*0a38*/ 	.word	0x00000000
        /*0a3c*/ 	.word	0x00000000
        /*0a40*/ 	.short	0x010a
        /*0a42*/ 	.byte	0xff
	.zero		1


	//   ....[146]....
        /*0a44*/ 	.word	0x0000a960
        /*0a48*/ 	.word	0x00000000
        /*0a4c*/ 	.word	0x00000000
        /*0a50*/ 	.short	0x010a
        /*0a52*/ 	.byte	0xff
	.zero		1


	//   ....[147]....
        /*0a54*/ 	.word	0x0000a9c0
        /*0a58*/ 	.word	0x00000000
        /*0a5c*/ 	.word	0x00000000
        /*0a60*/ 	.short	0x010a
        /*0a62*/ 	.byte	0xff
	.zero		1


	//   ....[148]....
        /*0a64*/ 	.word	0x0000aa20
        /*0a68*/ 	.word	0x00000000
        /*0a6c*/ 	.word	0x00000000
        /*0a70*/ 	.short	0x010a
        /*0a72*/ 	.byte	0xff
	.zero		1


	//   ....[149]....
        /*0a74*/ 	.word	0x0000aa80
        /*0a78*/ 	.word	0x00000000
        /*0a7c*/ 	.word	0x00000150
        /*0a80*/ 	.short	0x010a
        /*0a82*/ 	.byte	0xff
	.zero		1


	//   ....[150]....
        /*0a84*/ 	.word	0x0000aad0
        /*0a88*/ 	.word	0x0000000c
        /*0a8c*/ 	.word	0x000000d0
        /*0a90*/ 	.short	0x010a
        /*0a92*/ 	.byte	0xff
	.zero		1


	//   ....[151]....
        /*0a94*/ 	.word	0x0000ab30
        /*0a98*/ 	.word	0x00000000
        /*0a9c*/ 	.word	0x000000c8
        /*0aa0*/ 	.short	0x010a
        /*0aa2*/ 	.byte	0xff
	.zero		1


	//   ....[152]....
        /*0aa4*/ 	.word	0x0000ab90
        /*0aa8*/ 	.word	0x00000000
        /*0aac*/ 	.word	0x000000a0
        /*0ab0*/ 	.short	0x010a
        /*0ab2*/ 	.byte	0xff
	.zero		1


	//   ....[153]....
        /*0ab4*/ 	.word	0x0000abf0
        /*0ab8*/ 	.word	0x00000000
        /*0abc*/ 	.word	0x000000a8
        /*0ac0*/ 	.short	0x010a
        /*0ac2*/ 	.byte	0xff
	.zero		1


	//   ....[154]....
        /*0ac4*/ 	.word	0x0000ac50
        /*0ac8*/ 	.word	0x00000000
        /*0acc*/ 	.word	0x000000b0
        /*0ad0*/ 	.short	0x010a
        /*0ad2*/ 	.byte	0xff
	.zero		1


	//   ....[155]....
        /*0ad4*/ 	.word	0x0000acb0
        /*0ad8*/ 	.word	0x00000000
        /*0adc*/ 	.word	0x000000b8
        /*0ae0*/ 	.short	0x010a
        /*0ae2*/ 	.byte	0xff
	.zero		1


	//   ....[156]....
        /*0ae4*/ 	.word	0x0000ad10
        /*0ae8*/ 	.word	0x00000000
        /*0aec*/ 	.word	0x000000a0
        /*0af0*/ 	.short	0x010a
        /*0af2*/ 	.byte	0xff
	.zero		1


	//   ....[157]....
        /*0af4*/ 	.word	0x0000ad70
        /*0af8*/ 	.word	0x00000000
        /*0afc*/ 	.word	0x000000a8
        /*0b00*/ 	.short	0x010a
        /*0b02*/ 	.byte	0xff
	.zero		1


	//   ....[158]....
        /*0b04*/ 	.word	0x0000add0
        /*0b08*/ 	.word	0x00000000
        /*0b0c*/ 	.word	0x000000b0
        /*0b10*/ 	.short	0x010a
        /*0b12*/ 	.byte	0xff
	.zero		1


	//   ....[159]....
        /*0b14*/ 	.word	0x0000ae20
        /*0b18*/ 	.word	0x00000003
        /*0b1c*/ 	.word	0x000000d0
        /*0b20*/ 	.short	0x010a
        /*0b22*/ 	.byte	0xff
	.zero		1


	//   ....[160]....
        /*0b24*/ 	.word	0x0000ae70
        /*0b28*/ 	.word	0x00000005
        /*0b2c*/ 	.word	0x00000080
        /*0b30*/ 	.short	0x010a
        /*0b32*/ 	.byte	0xff
	.zero		1


	//   ....[161]....
        /*0b34*/ 	.word	0x0000aec0
        /*0b38*/ 	.word	0x0000005a
        /*0b3c*/ 	.word	0x000000f0
        /*0b40*/ 	.short	0x010a
        /*0b42*/ 	.byte	0xff
	.zero		1


	//   ....[162]....
        /*0b44*/ 	.word	0x0000af10
        /*0b48*/ 	.word	0x00000067
        /*0b4c*/ 	.word	0x00000080
        /*0b50*/ 	.short	0x010a
        /*0b52*/ 	.byte	0xff
	.zero		1


	//   ....[163]....
        /*0b54*/ 	.word	0x0000af60
        /*0b58*/ 	.word	0x00000067
        /*0b5c*/ 	.word	0x00000080
        /*0b60*/ 	.short	0x010a
        /*0b62*/ 	.byte	0xff
	.zero		1


	//   ....[164]....
        /*0b64*/ 	.word	0x0000afb0
        /*0b68*/ 	.word	0x00000066
        /*0b6c*/ 	.word	0x00000080
        /*0b70*/ 	.short	0x010a
        /*0b72*/ 	.byte	0xff
	.zero		1


	//----- nvinfo : EIATTR_NUM_MBARRIERS
	.align		4
.L_48:
        /*0b74*/ 	.byte	0x03, 0x38
        /*0b76*/ 	.short	0x002b


	//----- nvinfo : EIATTR_EXIT_INSTR_OFFSETS
	.align		4
        /*0b78*/ 	.byte	0x04, 0x1c
        /*0b7a*/ 	.short	(.L_50 - .L_49)


	//   ....[0]....
.L_49:
        /*0b7c*/ 	.word	0x00002da0


	//   ....[1]....
        /*0b80*/ 	.word	0x00003290


	//   ....[2]....
        /*0b84*/ 	.word	0x000032f0


	//   ....[3]....
        /*0b88*/ 	.word	0x00004670


	//   ....[4]....
        /*0b8c*/ 	.word	0x00005980


	//   ....[5]....
        /*0b90*/ 	.word	0x000059c0


	//   ....[6]....
        /*0b94*/ 	.word	0x0000a190


	//----- nvinfo : EIATTR_MAX_THREADS
	.align		4
.L_50:
        /*0b98*/ 	.byte	0x04, 0x05
        /*0b9a*/ 	.short	(.L_52 - .L_51)
.L_51:
        /*0b9c*/ 	.word	0x00000100
        /*0ba0*/ 	.word	0x00000001
        /*0ba4*/ 	.word	0x00000001


	//----- nvinfo : EIATTR_CRS_STACK_SIZE
	.align		4
.L_52:
        /*0ba8*/ 	.byte	0x04, 0x1e
        /*0baa*/ 	.short	(.L_54 - .L_53)
.L_53:
        /*0bac*/ 	.word	0x00000000


	//----- nvinfo : EIATTR_CBANK_PARAM_SIZE
	.align		4
.L_54:
        /*0bb0*/ 	.byte	0x03, 0x19
        /*0bb2*/ 	.short	0x0800


	//----- nvinfo : EIATTR_PARAM_CBANK
	.align		4
        /*0bb4*/ 	.byte	0x04, 0x0a
        /*0bb6*/ 	.short	(.L_56 - .L_55)
	.align		4
.L_55:
        /*0bb8*/ 	.word	index@(.nv.constant0._ZN7cutlass13device_kernelINS_4gemm6kernel13GemmUniversalIN4cute5tupleIJiiiiEEENS1_10collective13CollectiveMmaINS1_35MainloopSm100TmaUmmaWarpSpecializedILi8ELi2ELi4ENS5_IJNS4_1CILi2EEESB_NSA_ILi1EEEEEEEENS5_IJNSA_ILi128EEENSA_ILi256EEESF_EEENS_12float_e4m3_tENS5_IJlSC_lEEESI_SJ_NS4_8TiledMMAINS4_8MMA_AtomIJNS4_10MMA_TraitsINS4_25SM100_MMA_F8F6F4_2x1SM_SSEJSI_SI_fSF_SG_NS4_17integral_constantINS4_4UMMA5MajorELSQ_0EEESR_NSO_INSP_7ScaleInELSS_0EEEST_EEEEEENS4_6LayoutINS5_IJSC_SC_SC_EEENS5_IJNSA_ILi0EEESY_SY_EEEEENS5_IJNS4_10UnderscoreES11_S11_EEEEENS4_28SM100_TMA_2SM_LOAD_MULTICASTENS4_14ComposedLayoutINS4_7SwizzleILi3ELi4ELi3EEENS4_18smem_ptr_flag_bitsILi8EEENSW_INS5_IJNSA_ILi8EEESF_EEENS5_IJSF_SC_EEEEEEEvNS4_8identityENS4_18SM100_TMA_2SM_LOADES1E_vS1F_EENS_8epilogue10collective18CollectiveEpilogueINS1I_23Sm100TmaWarpSpecializedILi4ELi2ELi32ELb0ELb0EEEJNS5_IJNSA_ILi64EEESG_SF_EEENS5_IJNSW_IS1N_SC_EENSW_INS5_IJNSA_ILi32EEESB_EEENS5_IJSC_SF_EEEEEEEESI_SJ_SI_SJ_NS1I_6fusion15FusionCallbacksIS1M_NS1V_17LinearCombinationISI_fSI_fLNS_15FloatRoundStyleE2EEES1O_S1U_JEEENS4_5SM1004TMEM4LOAD26SM100_TMEM_LOAD_32dp32b32xENS4_13SM90_TMA_LOADENS15_INS16_ILi1ELi4ELi3EEES19_NSW_INS5_IJS1A_S1Q_EEENS5_IJS1Q_SC_EEEEEEENS4_39AutoVectorizingCopyWithAssumedAlignmentILi128EEENS4_14SM90_TMA_STOREES2A_S2C_S2C_EEEvvEEEEvNT_6ParamsE)
        /*0bbc*/ 	.short	0x0380
        /*0bbe*/ 	.short	0x0800


	//----- nvinfo : EIATTR_SW_WAR
	.align		4
.L_56:
        /*0bc0*/ 	.byte	0x04, 0x36
        /*0bc2*/ 	.short	(.L_58 - .L_57)
.L_57:
        /*0bc4*/ 	.word	0x00000008
.L_58:


//--------------------- .nv.callgraph             --------------------------
	.section	.nv.callgraph,"",@"SHT_CUDA_CALLGRAPH"
	.align	4
	.sectionentsize	8
	.align		4
        /*0000*/ 	.word	0x00000000
	.align		4
        /*0004*/ 	.word	0xffffffff
	.align		4
        /*0008*/ 	.word	index@(_ZN7cutlass13device_kernelINS_4gemm6kernel13GemmUniversalIN4cute5tupleIJiiiiEEENS1_10collective13CollectiveMmaINS1_35MainloopSm100TmaUmmaWarpSpecializedILi8ELi2ELi4ENS5_IJNS4_1CILi2EEESB_NSA_ILi1EEEEEEEENS5_IJNSA_ILi128EEENSA_ILi256EEESF_EEENS_12float_e4m3_tENS5_IJlSC_lEEESI_SJ_NS4_8TiledMMAINS4_8MMA_AtomIJNS4_10MMA_TraitsINS4_25SM100_MMA_F8F6F4_2x1SM_SSEJSI_SI_fSF_SG_NS4_17integral_constantINS4_4UMMA5MajorELSQ_0EEESR_NSO_INSP_7ScaleInELSS_0EEEST_EEEEEENS4_6LayoutINS5_IJSC_SC_SC_EEENS5_IJNSA_ILi0EEESY_SY_EEEEENS5_IJNS4_10UnderscoreES11_S11_EEEEENS4_28SM100_TMA_2SM_LOAD_MULTICASTENS4_14ComposedLayoutINS4_7SwizzleILi3ELi4ELi3EEENS4_18smem_ptr_flag_bitsILi8EEENSW_INS5_IJNSA_ILi8EEESF_EEENS5_IJSF_SC_EEEEEEEvNS4_8identityENS4_18SM100_TMA_2SM_LOADES1E_vS1F_EENS_8epilogue10collective18CollectiveEpilogueINS1I_23Sm100TmaWarpSpecializedILi4ELi2ELi32ELb0ELb0EEEJNS5_IJNSA_ILi64EEESG_SF_EEENS5_IJNSW_IS1N_SC_EENSW_INS5_IJNSA_ILi32EEESB_EEENS5_IJSC_SF_EEEEEEEESI_SJ_SI_SJ_NS1I_6fusion15FusionCallbacksIS1M_NS1V_17LinearCombinationISI_fSI_fLNS_15FloatRoundStyleE2EEES1O_S1U_JEEENS4_5SM1004TMEM4LOAD26SM100_TMEM_LOAD_32dp32b32xENS4_13SM90_TMA_LOADENS15_INS16_ILi1ELi4ELi3EEES19_NSW_INS5_IJS1A_S1Q_EEENS5_IJS1Q_SC_EEEEEEENS4_39AutoVectorizingCopyWithAssumedAlignmentILi128EEENS4_14SM90_TMA_STOREES2A_S2C_S2C_EEEvvEEEEvNT_6ParamsE)
	.align		4
        /*000c*/ 	.word	index@(__assertfail)
	.align		4
        /*0010*/ 	.word	0x00000000
	.align		4
        /*0014*/ 	.word	0xfffffffe
	.align		4
        /*0018*/ 	.word	0x00000000
	.align		4
        /*001c*/ 	.word	0xfffffffd
	.align		4
        /*0020*/ 	.word	0x00000000
	.align		4
        /*0024*/ 	.word	0xfffffffc


//--------------------- .nv.constant4             --------------------------
	.section	.nv.constant4,"a",@progbits
	.align	8
	.align		8
.nv.constant4:
        /*0000*/ 	.dword	__assertfail
	.align		8
        /*0008*/ 	.dword	__unnamed_1
	.align		8
        /*0010*/ 	.dword	__unnamed_2
	.align		8
        /*0018*/ 	.dword	__unnamed_3
	.align		8
        /*0020*/ 	.dword	_ZN39_INTERNAL_8a5d3c6c_4_k_cu_fef1d064_81474cuda3std3__45__cpo5beginE
	.align		8
        /*0028*/ 	.dword	_ZN39_INTERNAL_8a5d3c6c_4_k_cu_fef1d064_81474cuda3std3__45__cpo3endE
	.align		8
        /*0030*/ 	.dword	_ZN39_INTERNAL_8a5d3c6c_4_k_cu_fef1d064_81474cuda3std3__45__cpo6cbeginE
	.align		8
        /*0038*/ 	.dword	_ZN39_INTERNAL_8a5d3c6c_4_k_cu_fef1d064_81474cuda3std3__45__cpo4cendE
	.align		8
        /*0040*/ 	.dword	_ZN39_INTERNAL_8a5d3c6c_4_k_cu_fef1d064_81474cuda3std3__441_GLOBAL__N__8a5d3c6c_4_k_cu_fef1d064_81476ignoreE
	.align		8
        /*0048*/ 	.dword	_ZN39_INTERNAL_8a5d3c6c_4_k_cu_fef1d064_81474cuda3std3__419piecewise_constructE
	.align		8
        /*0050*/ 	.dword	_ZN39_INTERNAL_8a5d3c6c_4_k_cu_fef1d064_81474cuda3std3__48in_placeE
	.align		8
        /*0058*/ 	.dword	_ZN39_INTERNAL_8a5d3c6c_4_k_cu_fef1d064_81474cuda3std6ranges3__45__cpo4swapE
	.align		8
        /*0060*/ 	.dword	_ZN39_INTERNAL_8a5d3c6c_4_k_cu_fef1d064_81474cuda3std6ranges3__45__cpo9iter_moveE
	.align		8
        /*0068*/ 	.dword	_ZN39_INTERNAL_8a5d3c6c_4_k_cu_fef1d064_81474cute7productE
	.align		8
        /*0070*/ 	.dword	_ZN39_INTERNAL_8a5d3c6c_4_k_cu_fef1d064_81474cute1_E
	.align		8
        /*0078*/ 	.dword	$str$25
	.align		8
        /*0080*/ 	.dword	$str$26
	.align		8
        /*0088*/ 	.dword	$str$27
	.align		8
        /*0090*/ 	.dword	$str$28


//--------------------- .text._ZN7cutlass13device_kernelINS_4gemm6kernel13GemmUniversalIN4cute5tupleIJiiiiEEENS1_10collective13CollectiveMmaINS1_35MainloopSm100TmaUmmaWarpSpecializedILi8ELi2ELi4ENS5_IJNS4_1CILi2EEESB_NSA_ILi1EEEEEEEENS5_IJNSA_ILi128EEENSA_ILi256EEESF_EEENS_12float_e4m3_tENS5_IJlSC_lEEESI_SJ_NS4_8TiledMMAINS4_8MMA_AtomIJNS4_10MMA_TraitsINS4_25SM100_MMA_F8F6F4_2x1SM_SSEJSI_SI_fSF_SG_NS4_17integral_constantINS4_4UMMA5MajorELSQ_0EEESR_NSO_INSP_7ScaleInELSS_0EEEST_EEEEEENS4_6LayoutINS5_IJSC_SC_SC_EEENS5_IJNSA_ILi0EEESY_SY_EEEEENS5_IJNS4_10UnderscoreES11_S11_EEEEENS4_28SM100_TMA_2SM_LOAD_MULTICASTENS4_14ComposedLayoutINS4_7SwizzleILi3ELi4ELi3EEENS4_18smem_ptr_flag_bitsILi8EEENSW_INS5_IJNSA_ILi8EEESF_EEENS5_IJSF_SC_EEEEEEEvNS4_8identityENS4_18SM100_TMA_2SM_LOADES1E_vS1F_EENS_8epilogue10collective18CollectiveEpilogueINS1I_23Sm100TmaWarpSpecializedILi4ELi2ELi32ELb0ELb0EEEJNS5_IJNSA_ILi64EEESG_SF_EEENS5_IJNSW_IS1N_SC_EENSW_INS5_IJNSA_ILi32EEESB_EEENS5_IJSC_SF_EEEEEEEESI_SJ_SI_SJ_NS1I_6fusion15FusionCallbacksIS1M_NS1V_17LinearCombinationISI_fSI_fLNS_15FloatRoundStyleE2EEES1O_S1U_JEEENS4_5SM1004TMEM4LOAD26SM100_TMEM_LOAD_32dp32b32xENS4_13SM90_TMA_LOADENS15_INS16_ILi1ELi4ELi3EEES19_NSW_INS5_IJS1A_S1Q_EEENS5_IJS1Q_SC_EEEEEEENS4_39AutoVectorizingCopyWithAssumedAlignmentILi128EEENS4_14SM90_TMA_STOREES2A_S2C_S2C_EEEvvEEEEvNT_6ParamsE --------------------------
	.section	.text._ZN7cutlass13device_kernelINS_4gemm6kernel13GemmUniversalIN4cute5tupleIJiiiiEEENS1_10collective13CollectiveMmaINS1_35MainloopSm100TmaUmmaWarpSpecializedILi8ELi2ELi4ENS5_IJNS4_1CILi2EEESB_NSA_ILi1EEEEEEEENS5_IJNSA_ILi128EEENSA_ILi256EEESF_EEENS_12float_e4m3_tENS5_IJlSC_lEEESI_SJ_NS4_8TiledMMAINS4_8MMA_AtomIJNS4_10MMA_TraitsINS4_25SM100_MMA_F8F6F4_2x1SM_SSEJSI_SI_fSF_SG_NS4_17integral_constantINS4_4UMMA5MajorELSQ_0EEESR_NSO_INSP_7ScaleInELSS_0EEEST_EEEEEENS4_6LayoutINS5_IJSC_SC_SC_EEENS5_IJNSA_ILi0EEESY_SY_EEEEENS5_IJNS4_10UnderscoreES11_S11_EEEEENS4_28SM100_TMA_2SM_LOAD_MULTICASTENS4_14ComposedLayoutINS4_7SwizzleILi3ELi4ELi3EEENS4_18smem_ptr_flag_bitsILi8EEENSW_INS5_IJNSA_ILi8EEESF_EEENS5_IJSF_SC_EEEEEEEvNS4_8identityENS4_18SM100_TMA_2SM_LOADES1E_vS1F_EENS_8epilogue10collective18CollectiveEpilogueINS1I_23Sm100TmaWarpSpecializedILi4ELi2ELi32ELb0ELb0EEEJNS5_IJNSA_ILi64EEESG_SF_EEENS5_IJNSW_IS1N_SC_EENSW_INS5_IJNSA_ILi32EEESB_EEENS5_IJSC_SF_EEEEEEEESI_SJ_SI_SJ_NS1I_6fusion15FusionCallbacksIS1M_NS1V_17LinearCombinationISI_fSI_fLNS_15FloatRoundStyleE2EEES1O_S1U_JEEENS4_5SM1004TMEM4LOAD26SM100_TMEM_LOAD_32dp32b32xENS4_13SM90_TMA_LOADENS15_INS16_ILi1ELi4ELi3EEES19_NSW_INS5_IJS1A_S1Q_EEENS5_IJS1Q_SC_EEEEEEENS4_39AutoVectorizingCopyWithAssumedAlignmentILi128EEENS4_14SM90_TMA_STOREES2A_S2C_S2C_EEEvvEEEEvNT_6ParamsE,"ax",@progbits
	.align	128
.text._ZN7cutlass13device_kernelINS_4gemm6kernel13GemmUniversalIN4cute5tupleIJiiiiEEENS1_10collective13CollectiveMmaINS1_35MainloopSm100TmaUmmaWarpSpecializedILi8ELi2ELi4ENS5_IJNS4_1CILi2EEESB_NSA_ILi1EEEEEEEENS5_IJNSA_ILi128EEENSA_ILi256EEESF_EEENS_12float_e4m3_tENS5_IJlSC_lEEESI_SJ_NS4_8TiledMMAINS4_8MMA_AtomIJNS4_10MMA_TraitsINS4_25SM100_MMA_F8F6F4_2x1SM_SSEJSI_SI_fSF_SG_NS4_17integral_constantINS4_4UMMA5MajorELSQ_0EEESR_NSO_INSP_7ScaleInELSS_0EEEST_EEEEEENS4_6LayoutINS5_IJSC_SC_SC_EEENS5_IJNSA_ILi0EEESY_SY_EEEEENS5_IJNS4_10UnderscoreES11_S11_EEEEENS4_28SM100_TMA_2SM_LOAD_MULTICASTENS4_14ComposedLayoutINS4_7SwizzleILi3ELi4ELi3EEENS4_18smem_ptr_flag_bitsILi8EEENSW_INS5_IJNSA_ILi8EEESF_EEENS5_IJSF_SC_EEEEEEEvNS4_8identityENS4_18SM100_TMA_2SM_LOADES1E_vS1F_EENS_8epilogue10collective18CollectiveEpilogueINS1I_23Sm100TmaWarpSpecializedILi4ELi2ELi32ELb0ELb0EEEJNS5_IJNSA_ILi64EEESG_SF_EEENS5_IJNSW_IS1N_SC_EENSW_INS5_IJNSA_ILi32EEESB_EEENS5_IJSC_SF_EEEEEEEESI_SJ_SI_SJ_NS1I_6fusion15FusionCallbacksIS1M_NS1V_17LinearCombinationISI_fSI_fLNS_15FloatRoundStyleE2EEES1O_S1U_JEEENS4_5SM1004TMEM4LOAD26SM100_TMEM_LOAD_32dp32b32xENS4_13SM90_TMA_LOADENS15_INS16_ILi1ELi4ELi3EEES19_NSW_INS5_IJS1A_S1Q_EEENS5_IJS1Q_SC_EEEEEEENS4_39AutoVectorizingCopyWithAssumedAlignmentILi128EEENS4_14SM90_TMA_STOREES2A_S2C_S2C_EEEvvEEEEvNT_6ParamsE:
        .type           _ZN7cutlass13device_kernelINS_4gemm6kernel13GemmUniversalIN4cute5tupleIJiiiiEEENS1_10collective13CollectiveMmaINS1_35MainloopSm100TmaUmmaWarpSpecializedILi8ELi2ELi4ENS5_IJNS4_1CILi2EEESB_NSA_ILi1EEEEEEEENS5_IJNSA_ILi128EEENSA_ILi256EEESF_EEENS_12float_e4m3_tENS5_IJlSC_lEEESI_SJ_NS4_8TiledMMAINS4_8MMA_AtomIJNS4_10MMA_TraitsINS4_25SM100_MMA_F8F6F4_2x1SM_SSEJSI_SI_fSF_SG_NS4_17integral_constantINS4_4UMMA5MajorELSQ_0EEESR_NSO_INSP_7ScaleInELSS_0EEEST_EEEEEENS4_6LayoutINS5_IJSC_SC_SC_EEENS5_IJNSA_ILi0EEESY_SY_EEEEENS5_IJNS4_10UnderscoreES11_S11_EEEEENS4_28SM100_TMA_2SM_LOAD_MULTICASTENS4_14ComposedLayoutINS4_7SwizzleILi3ELi4ELi3EEENS4_18smem_ptr_flag_bitsILi8EEENSW_INS5_IJNSA_ILi8EEESF_EEENS5_IJSF_SC_EEEEEEEvNS4_8identityENS4_18SM100_TMA_2SM_LOADES1E_vS1F_EENS_8epilogue10collective18CollectiveEpilogueINS1I_23Sm100TmaWarpSpecializedILi4ELi2ELi32ELb0ELb0EEEJNS5_IJNSA_ILi64EEESG_SF_EEENS5_IJNSW_IS1N_SC_EENSW_INS5_IJNSA_ILi32EEESB_EEENS5_IJSC_SF_EEEEEEEESI_SJ_SI_SJ_NS1I_6fusion15FusionCallbacksIS1M_NS1V_17LinearCombinationISI_fSI_fLNS_15FloatRoundStyleE2EEES1O_S1U_JEEENS4_5SM1004TMEM4LOAD26SM100_TMEM_LOAD_32dp32b32xENS4_13SM90_TMA_LOADENS15_INS16_ILi1ELi4ELi3EEES19_NSW_INS5_IJS1A_S1Q_EEENS5_IJS1Q_SC_EEEEEEENS4_39AutoVectorizingCopyWithAssumedAlignmentILi128EEENS4_14SM90_TMA_STOREES2A_S2C_S2C_EEEvvEEEEvNT_6ParamsE,@function
        .size           _ZN7cutlass13device_kernelINS_4gemm6kernel13GemmUniversalIN4cute5tupleIJiiiiEEENS1_10collective13CollectiveMmaINS1_35MainloopSm100TmaUmmaWarpSpecializedILi8ELi2ELi4ENS5_IJNS4_1CILi2EEESB_NSA_ILi1EEEEEEEENS5_IJNSA_ILi128EEENSA_ILi256EEESF_EEENS_12float_e4m3_tENS5_IJlSC_lEEESI_SJ_NS4_8TiledMMAINS4_8MMA_AtomIJNS4_10MMA_TraitsINS4_25SM100_MMA_F8F6F4_2x1SM_SSEJSI_SI_fSF_SG_NS4_17integral_constantINS4_4UMMA5MajorELSQ_0EEESR_NSO_INSP_7ScaleInELSS_0EEEST_EEEEEENS4_6LayoutINS5_IJSC_SC_SC_EEENS5_IJNSA_ILi0EEESY_SY_EEEEENS5_IJNS4_10UnderscoreES11_S11_EEEEENS4_28SM100_TMA_2SM_LOAD_MULTICASTENS4_14ComposedLayoutINS4_7SwizzleILi3ELi4ELi3EEENS4_18smem_ptr_flag_bitsILi8EEENSW_INS5_IJNSA_ILi8EEESF_EEENS5_IJSF_SC_EEEEEEEvNS4_8identityENS4_18SM100_TMA_2SM_LOADES1E_vS1F_EENS_8epilogue10collective18CollectiveEpilogueINS1I_23Sm100TmaWarpSpecializedILi4ELi2ELi32ELb0ELb0EEEJNS5_IJNSA_ILi64EEESG_SF_EEENS5_IJNSW_IS1N_SC_EENSW_INS5_IJNSA_ILi32EEESB_EEENS5_IJSC_SF_EEEEEEEESI_SJ_SI_SJ_NS1I_6fusion15FusionCallbacksIS1M_NS1V_17LinearCombinationISI_fSI_fLNS_15FloatRoundStyleE2EEES1O_S1U_JEEENS4_5SM1004TMEM4LOAD26SM100_TMEM_LOAD_32dp32b32xENS4_13SM90_TMA_LOADENS15_INS16_ILi1ELi4ELi3EEES19_NSW_INS5_IJS1A_S1Q_EEENS5_IJS1Q_SC_EEEEEEENS4_39AutoVectorizingCopyWithAssumedAlignmentILi128EEENS4_14SM90_TMA_STOREES2A_S2C_S2C_EEEvvEEEEvNT_6ParamsE,(.L_x_203 - _ZN7cutlass13device_kernelINS_4gemm6kernel13GemmUniversalIN4cute5tupleIJiiiiEEENS1_10collective13CollectiveMmaINS1_35MainloopSm100TmaUmmaWarpSpecializedILi8ELi2ELi4ENS5_IJNS4_1CILi2EEESB_NSA_ILi1EEEEEEEENS5_IJNSA_ILi128EEENSA_ILi256EEESF_EEENS_12float_e4m3_tENS5_IJlSC_lEEESI_SJ_NS4_8TiledMMAINS4_8MMA_AtomIJNS4_10MMA_TraitsINS4_25SM100_MMA_F8F6F4_2x1SM_SSEJSI_SI_fSF_SG_NS4_17integral_constantINS4_4UMMA5MajorELSQ_0EEESR_NSO_INSP_7ScaleInELSS_0EEEST_EEEEEENS4_6LayoutINS5_IJSC_SC_SC_EEENS5_IJNSA_ILi0EEESY_SY_EEEEENS5_IJNS4_10UnderscoreES11_S11_EEEEENS4_28SM100_TMA_2SM_LOAD_MULTICASTENS4_14ComposedLayoutINS4_7SwizzleILi3ELi4ELi3EEENS4_18smem_ptr_flag_bitsILi8EEENSW_INS5_IJNSA_ILi8EEESF_EEENS5_IJSF_SC_EEEEEEEvNS4_8identityENS4_18SM100_TMA_2SM_LOADES1E_vS1F_EENS_8epilogue10collective18CollectiveEpilogueINS1I_23Sm100TmaWarpSpecializedILi4ELi2ELi32ELb0ELb0EEEJNS5_IJNSA_ILi64EEESG_SF_EEENS5_IJNSW_IS1N_SC_EENSW_INS5_IJNSA_ILi32EEESB_EEENS5_IJSC_SF_EEEEEEEESI_SJ_SI_SJ_NS1I_6fusion15FusionCallbacksIS1M_NS1V_17LinearCombinationISI_fSI_fLNS_15FloatRoundStyleE2EEES1O_S1U_JEEENS4_5SM1004TMEM4LOAD26SM100_TMEM_LOAD_32dp32b32xENS4_13SM90_TMA_LOADENS15_INS16_ILi1ELi4ELi3EEES19_NSW_INS5_IJS1A_S1Q_EEENS5_IJS1Q_SC_EEEEEEENS4_39AutoVectorizingCopyWithAssumedAlignmentILi128EEENS4_14SM90_TMA_STOREES2A_S2C_S2C_EEEvvEEEEvNT_6ParamsE)
        .other          _ZN7cutlass13device_kernelINS_4gemm6kernel13GemmUniversalIN4cute5tupleIJiiiiEEENS1_10collective13CollectiveMmaINS1_35MainloopSm100TmaUmmaWarpSpecializedILi8ELi2ELi4ENS5_IJNS4_1CILi2EEESB_NSA_ILi1EEEEEEEENS5_IJNSA_ILi128EEENSA_ILi256EEESF_EEENS_12float_e4m3_tENS5_IJlSC_lEEESI_SJ_NS4_8TiledMMAINS4_8MMA_AtomIJNS4_10MMA_TraitsINS4_25SM100_MMA_F8F6F4_2x1SM_SSEJSI_SI_fSF_SG_NS4_17integral_constantINS4_4UMMA5MajorELSQ_0EEESR_NSO_INSP_7ScaleInELSS_0EEEST_EEEEEENS4_6LayoutINS5_IJSC_SC_SC_EEENS5_IJNSA_ILi0EEESY_SY_EEEEENS5_IJNS4_10UnderscoreES11_S11_EEEEENS4_28SM100_TMA_2SM_LOAD_MULTICASTENS4_14ComposedLayoutINS4_7SwizzleILi3ELi4ELi3EEENS4_18smem_ptr_flag_bitsILi8EEENSW_INS5_IJNSA_ILi8EEESF_EEENS5_IJSF_SC_EEEEEEEvNS4_8identityENS4_18SM100_TMA_2SM_LOADES1E_vS1F_EENS_8epilogue10collective18CollectiveEpilogueINS1I_23Sm100TmaWarpSpecializedILi4ELi2ELi32ELb0ELb0EEEJNS5_IJNSA_ILi64EEESG_SF_EEENS5_IJNSW_IS1N_SC_EENSW_INS5_IJNSA_ILi32EEESB_EEENS5_IJSC_SF_EEEEEEEESI_SJ_SI_SJ_NS1I_6fusion15FusionCallbacksIS1M_NS1V_17LinearCombinationISI_fSI_fLNS_15FloatRoundStyleE2EEES1O_S1U_JEEENS4_5SM1004TMEM4LOAD26SM100_TMEM_LOAD_32dp32b32xENS4_13SM90_TMA_LOADENS15_INS16_ILi1ELi4ELi3EEES19_NSW_INS5_IJS1A_S1Q_EEENS5_IJS1Q_SC_EEEEEEENS4_39AutoVectorizingCopyWithAssumedAlignmentILi128EEENS4_14SM90_TMA_STOREES2A_S2C_S2C_EEEvvEEEEvNT_6ParamsE,@"STO_CUDA_ENTRY STV_DEFAULT"
_ZN7cutlass13device_kernelINS_4gemm6kernel13GemmUniversalIN4cute5tupleIJiiiiEEENS1_10collective13CollectiveMmaINS1_35MainloopSm100TmaUmmaWarpSpecializedILi8ELi2ELi4ENS5_IJNS4_1CILi2EEESB_NSA_ILi1EEEEEEEENS5_IJNSA_ILi128EEENSA_ILi256EEESF_EEENS_12float_e4m3_tENS5_IJlSC_lEEESI_SJ_NS4_8TiledMMAINS4_8MMA_AtomIJNS4_10MMA_TraitsINS4_25SM100_MMA_F8F6F4_2x1SM_SSEJSI_SI_fSF_SG_NS4_17integral_constantINS4_4UMMA5MajorELSQ_0EEESR_NSO_INSP_7ScaleInELSS_0EEEST_EEEEEENS4_6LayoutINS5_IJSC_SC_SC_EEENS5_IJNSA_ILi0EEESY_SY_EEEEENS5_IJNS4_10UnderscoreES11_S11_EEEEENS4_28SM100_TMA_2SM_LOAD_MULTICASTENS4_14ComposedLayoutINS4_7SwizzleILi3ELi4ELi3EEENS4_18smem_ptr_flag_bitsILi8EEENSW_INS5_IJNSA_ILi8EEESF_EEENS5_IJSF_SC_EEEEEEEvNS4_8identityENS4_18SM100_TMA_2SM_LOADES1E_vS1F_EENS_8epilogue10collective18CollectiveEpilogueINS1I_23Sm100TmaWarpSpecializedILi4ELi2ELi32ELb0ELb0EEEJNS5_IJNSA_ILi64EEESG_SF_EEENS5_IJNSW_IS1N_SC_EENSW_INS5_IJNSA_ILi32EEESB_EEENS5_IJSC_SF_EEEEEEEESI_SJ_SI_SJ_NS1I_6fusion15FusionCallbacksIS1M_NS1V_17LinearCombinationISI_fSI_fLNS_15FloatRoundStyleE2EEES1O_S1U_JEEENS4_5SM1004TMEM4LOAD26SM100_TMEM_LOAD_32dp32b32xENS4_13SM90_TMA_LOADENS15_INS16_ILi1ELi4ELi3EEES19_NSW_INS5_IJS1A_S1Q_EEENS5_IJS1Q_SC_EEEEEEENS4_39AutoVectorizingCopyWithAssumedAlignmentILi128EEENS4_14SM90_TMA_STOREES2A_S2C_S2C_EEEvvEEEEvNT_6ParamsE:
[----:B------:R-:W1:Y:S01]  /*0000*/  LDC R1, c[0x0][0x37c] ;  /* 0x0000df00ff017b82 */ /* 0x000e620000000800 */
[----:B------:R-:W2:Y:S01]  /*0010*/  S2R R97, SR_TID.X ;  /* 0x0000000000617919 */ /* 0x000ea20000002100 */
[----:B------:R-:W3:Y:S06]  /*0020*/  LDCU.64 UR8, c[0x0][0x890] ;  /* 0x00011200ff0877ac */ /* 0x000eec0008000a00 */
[----:B------:R-:W4:Y:S01]  /*0030*/  S2UR UR58, SR_CgaCtaId ;  /* 0x00000000003a79c3 */ /* 0x000f220000008800 */
[----:B------:R-:W-:Y:S02]  /*0040*/  PRMT R86, RZ, 0x7610, R86 ;  /* 0x00007610ff567816 */ /* 0x000fe40000000056 */
[----:B------:R-:W-:Y:S01]  /*0050*/  ELECT P1, URZ, PT ;  /* 0x0000000000ff782f */ /* 0x000fe20003820000 */
[----:B---3--:R-:W-:-:S04]  /*0060*/  UISETP.NE.U32.AND UP0, UPT, UR8, URZ, UPT ;  /* 0x000000ff0800728c */ /* 0x008fc8000bf05070 */
[----:B------:R-:W-:Y:S02]  /*0070*/  UISETP.NE.AND.EX UP0, UPT, UR9, URZ, UPT, UP0 ;  /* 0x000000ff0900728c */ /* 0x000fe4000bf05300 */
[----:B----4-:R-:W-:Y:S02]  /*0080*/  ULOP3.LUT UR47, UR58, 0x1, URZ, 0xc0, !UPT ;  /* 0x000000013a2f7892 */ /* 0x010fe4000f8ec0ff */
[----:B------:R-:W-:Y:S01]  /*0090*/  ULOP3.LUT UR46, UR58, 0x1, URZ, 0x3c, !UPT ;  /* 0x000000013a2e7892 */ /* 0x000fe2000f8e3cff */
[----:B--2---:R-:W-:-:S05]  /*00a0*/  SHF.R.U32.HI R87, RZ, 0x5, R97 ;  /* 0x00000005ff577819 */ /* 0x004fca0000011661 */
[----:B------:R-:W2:Y:S02]  /*00b0*/  SHFL.IDX PT, R0, R87, RZ, 0x1f ;  /* 0x00001fff57007589 */ /* 0x000ea400000e0000 */
[----:B--2---:R-:W-:Y:S01]  /*00c0*/  R2UR UR13, R0 ;  /* 0x00000000000d72ca */ /* 0x004fe200000e0000 */
[----:B-1----:R-:W-:-:S14]  /*00d0*/  BRA.U UP0, `(.L_x_0) ;  /* 0x0000000100307547 */ /* 0x002fdc000b800000 */
[----:B------:R-:W1:Y:S02]  /*00e0*/  LDCU.64 UR4, c[0x0][0x888] ;  /* 0x00011100ff0477ac */ /* 0x000e640008000a00 */
[----:B-1----:R-:W-:-:S04]  /*00f0*/  UISETP.NE.U32.AND UP0, UPT, UR4, URZ, UPT ;  /* 0x000000ff0400728c */ /* 0x002fc8000bf05070 */
[----:B------:R-:W-:-:S09]  /*0100*/  UISETP.NE.AND.EX UP0, UPT, UR5, URZ, UPT, UP0 ;  /* 0x000000ff0500728c */ /* 0x000fd2000bf05300 */
[----:B------:R-:W-:Y:S05]  /*0110*/  BRA.U !UP0, `(.L_x_1) ;  /* 0x0000000108147547 */ /* 0x000fea000b800000 */
[----:B------:R-:W1:Y:S01]  /*0120*/  LDC.64 R2, c[0x0][0x888] ;  /* 0x00022200ff027b82 */ /* 0x000e620000000a00 */
[----:B------:R-:W1:Y:S02]  /*0130*/  LDCU.64 UR4, c[0x0][0x358] ;  /* 0x00006b00ff0477ac */ /* 0x000e640008000a00 */
[----:B-1----:R1:W5:Y:S01]  /*0140*/  LDG.E R41, desc[UR4][R2.64] ;  /* 0x0000000402297981 */ /* 0x002362000c1e1900 */
[----:B------:R-:W-:Y:S01]  /*0150*/  HFMA2 R86, -RZ, RZ, 0, 5.9604644775390625e-08 ;  /* 0x00000001ff567431 */ /* 0x000fe200000001ff */
[----:B------:R-:W-:Y:S05]  /*0160*/  BRA `(.L_x_0) ;  /* 0x00000000000c7947 */ /* 0x000fea0003800000 */
.L_x_1:
[----:B------:R-:W1:Y:S01]  /*0170*/  LDCU UR4, c[0x0][0x880] ;  /* 0x00011000ff0477ac */ /* 0x000e620008000800 */
[----:B------:R-:W-:Y:S01]  /*0180*/  HFMA2 R86, -RZ, RZ, 0, 5.9604644775390625e-08 ;  /* 0x00000001ff567431 */ /* 0x000fe200000001ff */
[----:B-1----:R-:W-:-:S07]  /*0190*/  MOV R41, UR4 ;  /* 0x0000000400297c02 */ /* 0x002fce0008000f00 */
.L_x_0:
[----:B------:R-:W2:Y:S02]  /*01a0*/  LDCU.64 UR4, c[0x0][0x8b0] ;  /* 0x00011600ff0477ac */ /* 0x000ea40008000a00 */
[----:B--2---:R-:W-:-:S04]  /*01b0*/  UISETP.NE.U32.AND UP0, UPT, UR4, URZ, UPT ;  /* 0x000000ff0400728c */ /* 0x004fc8000bf05070 */
[----:B------:R-:W-:-:S09]  /*01c0*/  UISETP.NE.AND.EX UP0, UPT, UR5, URZ, UPT, UP0 ;  /* 0x000000ff0500728c */ /* 0x000fd2000bf05300 */
[----:B------:R-:W-:Y:S05]  /*01d0*/  BRA.U UP0, `(.L_x_2) ;  /* 0x0000000100287547 */ /* 0x000fea000b800000 */
[----:B------:R-:W2:Y:S02]  /*01e0*/  LDCU.64 UR4, c[0x0][0x8a8] ;  /* 0x00011500ff0477ac */ /* 0x000ea40008000a00 */
[----:B--2---:R-:W-:-:S04]  /*01f0*/  UISETP.NE.U32.AND UP0, UPT, UR4, URZ, UPT ;  /* 0x000000ff0400728c */ /* 0x004fc8000bf05070 */
[----:B------:R-:W-:-:S09]  /*0200*/  UISETP.NE.AND.EX UP0, UPT, UR5, URZ, UPT, UP0 ;  /* 0x000000ff0500728c */ /* 0x000fd2000bf05300 */
[----:B------:R-:W-:Y:S05]  /*0210*/  BRA.U !UP0, `(.L_x_3) ;  /* 0x0000000108107547 */ /* 0x000fea000b800000 */
[----:B------:R-:W2:Y:S01]  /*0220*/  LDC.64 R38, c[0x0][0x8a8] ;  /* 0x00022a00ff267b82 */ /* 0x000ea20000000a00 */
[----:B------:R-:W2:Y:S02]  /*0230*/  LDCU.64 UR4, c[0x0][0x358] ;  /* 0x00006b00ff0477ac */ /* 0x000ea40008000a00 */
[----:B--2---:R2:W5:Y:S01]  /*0240*/  LDG.E R38, desc[UR4][R38.64] ;  /* 0x0000000426267981 */ /* 0x004562000c1e1900 */
[----:B------:R-:W-:Y:S05]  /*0250*/  BRA `(.L_x_2) ;  /* 0x0000000000087947 */ /* 0x000fea0003800000 */
.L_x_3:
[----:B------:R-:W2:Y:S02]  /*0260*/  LDCU UR4, c[0x0][0x8a0] ;  /* 0x00011400ff0477ac */ /* 0x000ea40008000800 */
[----:B--2---:R-:W-:Y:S02]  /*0270*/  MOV R38, UR4 ;  /* 0x0000000400267c02 */ /* 0x004fe40008000f00 */
.L_x_2:
[----:B------:R-:W-:Y:S01]  /*0280*/  IMAD.U32 R0, RZ, RZ, UR13 ;  /* 0x0000000dff007e24 */ /* 0x000fe2000f8e00ff */
[----:B------:R-:W-:Y:S04]  /*0290*/  BSSY.RECONVERGENT B0, `(.L_x_4) ;  /* 0x000000c000007945 */ /* 0x000fe80003800200 */
[C---:B------:R-:W-:Y:S02]  /*02a0*/  ISETP.NE.OR P2, PT, R0.reuse, 0x1, !P1 ;  /* 0x000000010000780c */ /* 0x040fe40004f45670 */
[----:B------:R-:W-:-:S11]  /*02b0*/  ISETP.NE.OR P0, PT, R0, 0x3, !P1 ;  /* 0x000000030000780c */ /* 0x000fd60004f05670 */
[----:B------:R-:W-:Y:S05]  /*02c0*/  @P2 BRA `(.L_x_5) ;  /* 0x0000000000202947 */ /* 0x000fea0003800000 */
[----:B------:R-:W3:Y:S02]  /*02d0*/  LDCU.64 UR4, c[0x0][0x348] ;  /* 0x00006900ff0477ac */ /* 0x000ee40008000a00 */
[----:B---3--:R-:W-:Y:S02]  /*02e0*/  UIADD3 UR6, UP1, UPT, UR4, 0x80, URZ ;  /* 0x0000008004067890 */ /* 0x008fe4000ff3e0ff */
[----:B------:R-:W-:Y:S02]  /*02f0*/  UIADD3 UR4, UP0, UPT, UR4, 0x180, URZ ;  /* 0x0000018004047890 */ /* 0x000fe4000ff1e0ff */
[----:B------:R-:W-:Y:S02]  /*0300*/  UIADD3.X UR7, UPT, UPT, URZ, UR5, URZ, UP1, !UPT ;  /* 0x00000005ff077290 */ /* 0x000fe40008ffe4ff */
[----:B------:R-:W-:-:S07]  /*0310*/  UIADD3.X UR5, UPT, UPT, URZ, UR5, URZ, UP0, !UPT ;  /* 0x00000005ff057290 */ /* 0x000fce00087fe4ff */
[----:B------:R3:W-:Y:S02]  /*0320*/  UTMACCTL.PF [UR6] ;  /* 0x00000000060079b9 */ /* 0x0007e40008040000 */
[----:B------:R3:W-:Y:S02]  /*0330*/  UTMACCTL.PF [UR4] ;  /* 0x00000000040079b9 */ /* 0x0007e40008040000 */
[----:B---3--:R-:W-:Y:S01]  /*0340*/  NOP ;  /* 0x0000000000007918 */ /* 0x008fe20000000000 */
.L_x_5:
[----:B------:R-:W-:Y:S05]  /*0350*/  BSYNC.RECONVERGENT B0 ;  /* 0x0000000000007941 */ /* 0x000fea0003800200 */
.L_x_4:
[----:B------:R-:W-:Y:S04]  /*0360*/  BSSY.RECONVERGENT B0, `(.L_x_6) ;  /* 0x000000a000007945 */ /* 0x000fe80003800200 */
        /* <DEDUP_REMOVED lines=9> */
.L_x_7:
[----:B------:R-:W-:Y:S05]  /*0400*/  BSYNC.RECONVERGENT B0 ;  /* 0x0000000000007941 */ /* 0x000fea0003800200 */
.L_x_6:
[----:B------:R-:W3:Y:S01]  /*0410*/  LDCU.64 UR4, c[0x0][0x888] ;  /* 0x00011100ff0477ac */ /* 0x000ee20008000a00 */
[----:B------:R-:W-:Y:S02]  /*0420*/  UISETP.EQ.U32.AND UP1, UPT, UR8, URZ, UPT ;  /* 0x000000ff0800728c */ /* 0x000fe4000bf22070 */
[----:B------:R-:W-:Y:S02]  /*0430*/  UPLOP3.LUT UP3, UPT, UPT, UPT, UPT, 0x80, 0x8 ;  /* 0x000000000008789c */ /* 0x000fe40003f6f070 */
[----:B---3--:R-:W-:-:S04]  /*0440*/  UISETP.NE.U32.AND UP0, UPT, UR4, URZ, UPT ;  /* 0x000000ff0400728c */ /* 0x008fc8000bf05070 */
[----:B------:R-:W-:-:S04]  /*0450*/  UISETP.NE.AND.EX UP0, UPT, UR5, URZ, UPT, UP0 ;  /* 0x000000ff0500728c */ /* 0x000fc8000bf05300 */
[----:B------:R-:W-:-:S04]  /*0460*/  UISETP.EQ.OR.EX UP2, UPT, UR9, URZ, !UP0, UP1 ;  /* 0x000000ff0900728c */ /* 0x000fc8000c742710 */
[----:B------:R-:W-:-:S06]  /*0470*/  UP2UR UR4, UPR, URZ, 0x4 ;  /* 0x00000004ff047883 */ /* 0x000fcc0008000000 */
[----:B------:R-:W-:Y:S01]  /*0480*/  MOV R89, UR4 ;  /* 0x0000000400597c02 */ /* 0x000fe20008000f00 */
[----:B------:R-:W-:Y:S06]  /*0490*/  BRA.U !UP2, `(.L_x_8) ;  /* 0x000000010a207547 */ /* 0x000fec000b800000 */
[----:B------:R-:W-:Y:S01]  /*04a0*/  UISETP.NE.U32.AND UP1, UPT, UR8, URZ, UPT ;  /* 0x000000ff0800728c */ /* 0x000fe2000bf25070 */
[----:B-----5:R-:W-:Y:S01]  /*04b0*/  FSETP.NEU.AND P0, PT, R41, RZ, PT ;  /* 0x000000ff2900720b */ /* 0x020fe20003f0d000 */
[----:B------:R-:W-:Y:S02]  /*04c0*/  USEL UR4, URZ, 0xffffffff, UP0 ;  /* 0xffffffffff047887 */ /* 0x000fe40008000000 */
[----:B------:R-:W-:-:S10]  /*04d0*/  UISETP.NE.AND.EX UP1, UPT, UR9, URZ, UPT, UP1 ;  /* 0x000000ff0900728c */ /* 0x000fd4000bf25310 */
[----:B------:R-:W-:Y:S01]  /*04e0*/  VOTEU.ANY UP0, P0 ;  /* 0x0000000000ff7886 */ /* 0x000fe20000000100 */
[----:B------:R-:W-:-:S04]  /*04f0*/  @!UP1 USEL UR4, URZ, 0xffffffff, UP0 ;  /* 0xffffffffff049887 */ /* 0x000fc80008000000 */
[----:B------:R-:W-:-:S04]  /*0500*/  ULOP3.LUT UR4, UR4, 0x1, URZ, 0xc0, !UPT ;  /* 0x0000000104047892 */ /* 0x000fc8000f8ec0ff */
[----:B------:R-:W-:-:S11]  /*0510*/  UISETP.NE.U32.AND UP3, UPT, UR4, 0x1, UPT ;  /* 0x000000010400788c */ /* 0x000fd6000bf65070 */
.L_x_8:
[----:B------:R-:W3:Y:S01]  /*0520*/  SHFL.IDX PT, R0, R87, RZ, 0x1f ;  /* 0x00001fff57007589 */ /* 0x000ee200000e0000 */
[----:B------:R-:W-:-:S04]  /*0530*/  UISETP.NE.AND UP0, UPT, UR13, 0x2, UPT ;  /* 0x000000020d00788c */ /* 0x000fc8000bf05270 */
[----:B------:R-:W-:Y:S02]  /*0540*/  UISETP.EQ.AND UP1, UPT, UR47, URZ, !UP0 ;  /* 0x000000ff2f00728c */ /* 0x000fe4000c722270 */
[----:B------:R-:W-:-:S04]  /*0550*/  USEL UR53, URZ, 0x1, UP0 ;  /* 0x00000001ff357887 */ /* 0x000fc80008000000 */
[----:B------:R-:W-:Y:S02]  /*0560*/  PLOP3.LUT P3, PT, P1, PT, UP1, 0x80, 0x8 ;  /* 0x000000000008781c */ /* 0x000fe40000f6f018 */
[----:B---3--:R-:W-:-:S13]  /*0570*/  ISETP.NE.AND P0, PT, R0, RZ, PT ;  /* 0x000000ff0000720c */ /* 0x008fda0003f05270 */
[----:B------:R-:W-:Y:S05]  /*0580*/  @P0 BRA `(.L_x_9) ;  /* 0x0000000000740947 */ /* 0x000fea0003800000 */
[----:B------:R-:W-:Y:S01]  /*0590*/  UMOV UR4, 0x400 ;  /* 0x0000040000047882 */ /* 0x000fe20000000000 */
[----:B------:R-:W-:Y:S01]  /*05a0*/  UMOV UR8, 0x1 ;  /* 0x0000000100087882 */ /* 0x000fe20000000000 */
[----:B------:R-:W-:Y:S01]  /*05b0*/  UMOV UR6, 0x2 ;  /* 0x0000000200067882 */ /* 0x000fe20000000000 */
[----:B------:R-:W-:Y:S02]  /*05c0*/  ULEA UR4, UR58, UR4, 0x18 ;  /* 0x000000043a047291 */ /* 0x000fe4000f8ec0ff */
[----:B------:R-:W-:-:S04]  /*05d0*/  UIADD3 UR8, UPT, UPT, -UR8, 0x100000, URZ ;  /* 0x0010000008087890 */ /* 0x000fc8000fffe1ff */
[----:B------:R-:W-:Y:S02]  /*05e0*/  USHF.L.U32 UR9, UR8, 0xb, URZ ;  /* 0x0000000b08097899 */ /* 0x000fe400080006ff */
[----:B------:R-:W-:Y:S02]  /*05f0*/  USHF.L.U32 UR8, UR8, 0x1, URZ ;  /* 0x0000000108087899 */ /* 0x000fe400080006ff */
[----:B------:R-:W-:-:S04]  /*0600*/  UIADD3 UR6, UPT, UPT, -UR6, 0x100000, URZ ;  /* 0x0010000006067890 */ /* 0x000fc8000fffe1ff */
[----:B------:R-:W-:Y:S02]  /*0610*/  USHF.L.U32 UR7, UR6, 0xb, URZ ;  /* 0x0000000b06077899 */ /* 0x000fe400080006ff */
[----:B------:R-:W-:Y:S01]  /*0620*/  USHF.L.U32 UR6, UR6, 0x1, URZ ;  /* 0x0000000106067899 */ /* 0x000fe200080006ff */
[----:B------:R-:W-:Y:S01]  /*0630*/  ELECT P0, URZ, PT ;  /* 0x0000000000ff782f */ /* 0x000fe20003800000 */
[----:B------:R-:W3:Y:S02]  /*0640*/  FENCE.VIEW.ASYNC.S ;  /* 0x00000000000073c6 */ /* 0x000ee40000000000 */
[----:B---3--:R3:W4:Y:S08]  /*0650*/  SYNCS.EXCH.64 URZ, [UR4], UR8 ;  /* 0x0000000804ff75b2 */ /* 0x0087300008000100 */
[----:B------:R3:W1:Y:S01]  /*0660*/  SYNCS.EXCH.64 URZ, [UR4+0x40], UR6 ;  /* 0x0000400604ff75b2 */ /* 0x0006620008000100 */
        /* <DEDUP_REMOVED lines=13> */
[----:B------:R3:W1:Y:S02]  /*0740*/  SYNCS.EXCH.64 URZ, [UR4+0x78], UR6 ;  /* 0x0000780604ff75b2 */ /* 0x0006640008000100 */
[----:B---3--:R-:W-:Y:S01]  /*0750*/  NOP ;  /* 0x0000000000007918 */ /* 0x008fe20000000000 */
.L_x_9:
[----:B------:R-:W3:Y:S01]  /*0760*/  SHFL.IDX PT, R0, R87, RZ, 0x1f ;  /* 0x00001fff57007589 */ /* 0x000ee200000e0000 */
[----:B------:R-:W-:Y:S01]  /*0770*/  NOP ;  /* 0x0000000000007918 */ /* 0x000fe20000000000 */
[----:B---3--:R-:W-:-:S13]  /*0780*/  ISETP.NE.AND P0, PT, R0, 0x1, PT ;  /* 0x000000010000780c */ /* 0x008fda0003f05270 */
        /* <DEDUP_REMOVED lines=13> */
[----:B---3--:R3:W1:Y:S08]  /*0860*/  SYNCS.EXCH.64 URZ, [UR4+0x80], UR8 ;  /* 0x0000800804ff75b2 */ /* 0x0086700008000100 */
[----:B------:R3:W1:Y:S01]  /*0870*/  SYNCS.EXCH.64 URZ, [UR4+0xa0], UR6 ;  /* 0x0000a00604ff75b2 */ /* 0x0006620008000100 */
[----:B------:R3:W1:Y:S01]  /*0880*/  SYNCS.EXCH.64 URZ, [UR4+0x88], UR8 ;  /* 0x0000880804ff75b2 */ /* 0x0006620008000100 */
[----:B------:R3:W1:Y:S01]  /*0890*/  SYNCS.EXCH.64 URZ, [UR4+0xa8], UR6 ;  /* 0x0000a80604ff75b2 */ /* 0x0006620008000100 */
[----:B------:R3:W1:Y:S01]  /*08a0*/  SYNCS.EXCH.64 URZ, [UR4+0x90], UR8 ;  /* 0x0000900804ff75b2 */ /* 0x0006620008000100 */
[----:B------:R3:W1:Y:S01]  /*08b0*/  SYNCS.EXCH.64 URZ, [UR4+0xb0], UR6 ;  /* 0x0000b00604ff75b2 */ /* 0x0006620008000100 */
[----:B------:R3:W1:Y:S01]  /*08c0*/  SYNCS.EXCH.64 URZ, [UR4+0x98], UR8 ;  /* 0x0000980804ff75b2 */ /* 0x0006620008000100 */
[----:B------:R3:W1:Y:S01]  /*08d0*/  SYNCS.EXCH.64 URZ, [UR4+0xb8], UR6 ;  /* 0x0000b80604ff75b2 */ /* 0x0006620008000100 */
[----:B------:R-:W-:Y:S01]  /*08e0*/  NOP ;  /* 0x0000000000007918 */ /* 0x000fe20000000000 */
.L_x_10:
[----:B------:R-:W2:Y:S01]  /*08f0*/  SHFL.IDX PT, R0, R87, RZ, 0x1f ;  /* 0x00001fff57007589 */ /* 0x000ea200000e0000 */
[----:B------:R-:W-:Y:S01]  /*0900*/  NOP ;  /* 0x0000000000007918 */ /* 0x000fe20000000000 */
[----:B--2---:R-:W-:-:S13]  /*0910*/  ISETP.NE.AND P0, PT, R0, 0x3, PT ;  /* 0x000000030000780c */ /* 0x004fda0003f05270 */
[----:B------:R-:W-:Y:S05]  /*0920*/  @P0 BRA `(.L_x_11) ;  /* 0x00000000002c0947 */ /* 0x000fea0003800000 */
[----:B---3--:R-:W-:Y:S01]  /*0930*/  UMOV UR4, 0x400 ;  /* 0x0000040000047882 */ /* 0x008fe20000000000 */
[----:B------:R-:W-:Y:S01]  /*0940*/  UMOV UR5, 0x20 ;  /* 0x0000002000057882 */ /* 0x000fe20000000000 */
[----:B------:R-:W-:Y:S02]  /*0950*/  ULEA UR6, UR58, UR4, 0x18 ;  /* 0x000000043a067291 */ /* 0x000fe4000f8ec0ff */
[----:B------:R-:W-:-:S04]  /*0960*/  UIADD3 UR4, UPT, UPT, -UR5, 0x100000, URZ ;  /* 0x0010000005047890 */ /* 0x000fc8000fffe1ff */
[----:B------:R-:W-:Y:S02]  /*0970*/  USHF.L.U32 UR5, UR4, 0xb, URZ ;  /* 0x0000000b04057899 */ /* 0x000fe400080006ff */
[----:B------:R-:W-:Y:S01]  /*0980*/  USHF.L.U32 UR4, UR4, 0x1, URZ ;  /* 0x0000000104047899 */ /* 0x000fe200080006ff */
[----:B------:R-:W-:Y:S01]  /*0990*/  ELECT P0, URZ, PT ;  /* 0x0000000000ff782f */ /* 0x000fe20003800000 */
[----:B------:R-:W2:Y:S10]  /*09a0*/  FENCE.VIEW.ASYNC.S ;  /* 0x00000000000073c6 */ /* 0x000eb40000000000 */
[----:B--2---:R2:W3:Y:S01]  /*09b0*/  SYNCS.EXCH.64 URZ, [UR6+0xc0], UR4 ;  /* 0x0000c00406ff75b2 */ /* 0x0044e20008000100 */
[----:B------:R2:W1:Y:S01]  /*09c0*/  SYNCS.EXCH.64 URZ, [UR6+0xc8], UR4 ;  /* 0x0000c80406ff75b2 */ /* 0x0004620008000100 */
[----:B------:R-:W-:Y:S01]  /*09d0*/  NOP ;  /* 0x0000000000007918 */ /* 0x000fe20000000000 */
.L_x_11:
[----:B------:R-:W4:Y:S01]  /*09e0*/  SHFL.IDX PT, R0, R87, RZ, 0x1f ;  /* 0x00001fff57007589 */ /* 0x000f2200000e0000 */
[----:B------:R-:W-:Y:S01]  /*09f0*/  NOP ;  /* 0x0000000000007918 */ /* 0x000fe20000000000 */
[----:B----4-:R-:W-:-:S13]  /*0a00*/  ISETP.NE.AND P0, PT, R0, 0x4, PT ;  /* 0x000000040000780c */ /* 0x010fda0003f05270 */
[----:B------:R-:W-:Y:S05]  /*0a10*/  @P0 BRA `(.L_x_12) ;  /* 0x0000000000480947 */ /* 0x000fea0003800000 */
[----:B--23--:R-:W-:Y:S01]  /*0a20*/  UMOV UR4, 0x3a0 ;  /* 0x000003a000047882 */ /* 0x00cfe20000000000 */
[----:B------:R-:W-:Y:S01]  /*0a30*/  UMOV UR6, 0x400 ;  /* 0x0000040000067882 */ /* 0x000fe20000000000 */
[----:B------:R-:W-:Y:S01]  /*0a40*/  USEL UR4, UR4, 0x320, UP3 ;  /* 0x0000032004047887 */ /* 0x000fe20009800000 */
        /* <DEDUP_REMOVED lines=9> */
[----:B------:R-:W2:Y:S02]  /*0ae0*/  FENCE.VIEW.ASYNC.S ;  /* 0x00000000000073c6 */ /* 0x000ea40000000000 */
[----:B--2---:R4:W2:Y:S08]  /*0af0*/  SYNCS.EXCH.64 URZ, [UR6+0xd0], UR8 ;  /* 0x0000d00806ff75b2 */ /* 0x0048b00008000100 */
[----:B------:R4:W3:Y:S01]  /*0b00*/  SYNCS.EXCH.64 URZ, [UR6+0xe0], UR4 ;  /* 0x0000e00406ff75b2 */ /* 0x0008e20008000100 */
[----:B------:R4:W1:Y:S01]  /*0b10*/  SYNCS.EXCH.64 URZ, [UR6+0xd8], UR8 ;  /* 0x0000d80806ff75b2 */ /* 0x0008620008000100 */
[----:B------:R4:W1:Y:S02]  /*0b20*/  SYNCS.EXCH.64 URZ, [UR6+0xe8], UR4 ;  /* 0x0000e80406ff75b2 */ /* 0x0008640008000100 */
[----:B----4-:R-:W-:Y:S01]  /*0b30*/  NOP ;  /* 0x0000000000007918 */ /* 0x010fe20000000000 */
.L_x_12:
[----:B------:R-:W4:Y:S01]  /*0b40*/  SHFL.IDX PT, R0, R87, RZ, 0x1f ;  /* 0x00001fff57007589 */ /* 0x000f2200000e0000 */
[----:B------:R-:W-:Y:S01]  /*0b50*/  NOP ;  /* 0x0000000000007918 */ /* 0x000fe20000000000 */
[----:B----4-:R-:W-:-:S13]  /*0b60*/  ISETP.NE.AND P0, PT, R0, 0x5, PT ;  /* 0x000000050000780c */ /* 0x010fda0003f05270 */
[----:B------:R-:W-:Y:S05]  /*0b70*/  @P0 BRA `(.L_x_13) ;  /* 0x0000000000540947 */ /* 0x000fea0003800000 */
[----:B--23--:R-:W-:Y:S01]  /*0b80*/  UMOV UR4, 0x400 ;  /* 0x0000040000047882 */ /* 0x00cfe20000000000 */
        /* <DEDUP_REMOVED lines=14> */
[----:B------:R4:W1:Y:S01]  /*0c70*/  SYNCS.EXCH.64 URZ, [UR4+0x118], UR8 ;  /* 0x0001180804ff75b2 */ /* 0x0008620008000100 */
[----:B------:R4:W1:Y:S01]  /*0c80*/  SYNCS.EXCH.64 URZ, [UR4+0x100], UR6 ;  /* 0x0001000604ff75b2 */ /* 0x0008620008000100 */
[----:B------:R4:W1:Y:S01]  /*0c90*/  SYNCS.EXCH.64 URZ, [UR4+0x120], UR8 ;  /* 0x0001200804ff75b2 */ /* 0x0008620008000100 */
[----:B------:R4:W1:Y:S01]  /*0ca0*/  SYNCS.EXCH.64 URZ, [UR4+0x108], UR6 ;  /* 0x0001080604ff75b2 */ /* 0x0008620008000100 */
[----:B------:R4:W1:Y:S02]  /*0cb0*/  SYNCS.EXCH.64 URZ, [UR4+0x128], UR8 ;  /* 0x0001280804ff75b2 */ /* 0x0008640008000100 */
[----:B----4-:R-:W-:Y:S01]  /*0cc0*/  NOP ;  /* 0x0000000000007918 */ /* 0x010fe20000000000 */
.L_x_13:
[----:B------:R-:W4:Y:S01]  /*0cd0*/  SHFL.IDX PT, R0, R87, RZ, 0x1f ;  /* 0x00001fff57007589 */ /* 0x000f2200000e0000 */
[----:B------:R-:W-:Y:S01]  /*0ce0*/  ISETP.NE.OR P1, PT, RZ, UR13, !P1 ;  /* 0x0000000dff007c0c */ /* 0x000fe2000cf25670 */
[----:B------:R-:W-:Y:S01]  /*0cf0*/  NOP ;  /* 0x0000000000007918 */ /* 0x000fe20000000000 */
[----:B----4-:R-:W-:-:S13]  /*0d00*/  ISETP.NE.AND P0, PT, R0, 0x3, PT ;  /* 0x000000030000780c */ /* 0x010fda0003f05270 */
[----:B------:R-:W-:Y:S05]  /*0d10*/  @P0 BRA `(.L_x_14) ;  /* 0x0000000000340947 */ /* 0x000fea0003800000 */
[----:B--23--:R-:W-:Y:S01]  /*0d20*/  UMOV UR4, 0x400 ;  /* 0x0000040000047882 */ /* 0x00cfe20000000000 */
[----:B------:R-:W-:Y:S01]  /*0d30*/  UMOV UR6, 0x20 ;  /* 0x0000002000067882 */ /* 0x000fe20000000000 */
[----:B------:R-:W-:Y:S02]  /*0d40*/  ULEA UR4, UR58, UR4, 0x18 ;  /* 0x000000043a047291 */ /* 0x000fe4000f8ec0ff */
[----:B------:R-:W-:-:S04]  /*0d50*/  UIADD3 UR6, UPT, UPT, -UR6, 0x100000, URZ ;  /* 0x0010000006067890 */ /* 0x000fc8000fffe1ff */
[----:B------:R-:W-:Y:S02]  /*0d60*/  USHF.L.U32 UR7, UR6, 0xb, URZ ;  /* 0x0000000b06077899 */ /* 0x000fe400080006ff */
[----:B------:R-:W-:Y:S01]  /*0d70*/  USHF.L.U32 UR6, UR6, 0x1, URZ ;  /* 0x0000000106067899 */ /* 0x000fe200080006ff */
[----:B------:R-:W-:Y:S01]  /*0d80*/  ELECT P0, URZ, PT ;  /* 0x0000000000ff782f */ /* 0x000fe20003800000 */
[----:B------:R-:W2:Y:S10]  /*0d90*/  FENCE.VIEW.ASYNC.S ;  /* 0x00000000000073c6 */ /* 0x000eb40000000000 */
[----:B--2---:R4:W2:Y:S01]  /*0da0*/  SYNCS.EXCH.64 URZ, [UR4+0x130], UR6 ;  /* 0x0001300604ff75b2 */ /* 0x0048a20008000100 */
[----:B------:R4:W3:Y:S01]  /*0db0*/  SYNCS.EXCH.64 URZ, [UR4+0x140], UR6 ;  /* 0x0001400604ff75b2 */ /* 0x0008e20008000100 */
[----:B------:R4:W1:Y:S01]  /*0dc0*/  SYNCS.EXCH.64 URZ, [UR4+0x138], UR6 ;  /* 0x0001380604ff75b2 */ /* 0x0008620008000100 */
[----:B------:R4:W1:Y:S02]  /*0dd0*/  SYNCS.EXCH.64 URZ, [UR4+0x148], UR6 ;  /* 0x0001480604ff75b2 */ /* 0x0008640008000100 */
[----:B----4-:R-:W-:Y:S01]  /*0de0*/  NOP ;  /* 0x0000000000007918 */ /* 0x010fe20000000000 */
.L_x_14:
[----:B------:R-:W-:Y:S01]  /*0df0*/  VOTEU.ALL UP0, P1 ;  /* 0x0000000000ff7886 */ /* 0x000fe20000800000 */
[----:B--23--:R-:W-:Y:S01]  /*0e00*/  UMOV UR4, 0x20 ;  /* 0x0000002000047882 */ /* 0x00cfe20000000000 */
[----:B------:R-:W2:Y:S01]  /*0e10*/  LDCU UR7, c[0x0][0x36c] ;  /* 0x00006d80ff0777ac */ /* 0x000ea20008000800 */
[----:B------:R-:W-:Y:S01]  /*0e20*/  NOP ;  /* 0x0000000000007918 */ /* 0x000fe20000000000 */
[----:B------:R-:W-:Y:S01]  /*0e30*/  LOP3.LUT R0, R97, 0x1f, RZ, 0xc0, !PT ;  /* 0x0000001f61007812 */ /* 0x000fe200078ec0ff */
[----:B------:R-:W-:Y:S01]  /*0e40*/  @!UP0 UMOV UR6, 0x400 ;  /* 0x0000040000068882 */ /* 0x000fe20000000000 */
[----:B------:R-:W-:-:S04]  /*0e50*/  @!UP0 UIADD3 UR4, UPT, UPT, -UR4, 0x100000, URZ ;  /* 0x0010000004048890 */ /* 0x000fc8000fffe1ff */
[----:B------:R-:W-:Y:S02]  /*0e60*/  @!UP0 USHF.L.U32 UR5, UR4, 0xb, URZ ;  /* 0x0000000b04058899 */ /* 0x000fe400080006ff */
[----:B------:R-:W-:Y:S02]  /*0e70*/  @!UP0 USHF.L.U32 UR4, UR4, 0x1, URZ ;  /* 0x0000000104048899 */ /* 0x000fe400080006ff */
[----:B------:R-:W-:Y:S01]  /*0e80*/  @!UP0 ULEA UR6, UR58, UR6, 0x18 ;  /* 0x000000063a068291 */ /* 0x000fe2000f8ec0ff */
[----:B------:R-:W-:Y:S01]  /*0e90*/  VOTEU.ALL UP0, P1 ;  /* 0x0000000000ff7886 */ /* 0x000fe20000800000 */
[----:B------:R-:W-:Y:S02]  /*0ea0*/  UISETP.NE.AND UP4, UPT, UR13, URZ, UPT ;  /* 0x000000ff0d00728c */ /* 0x000fe4000bf85270 */
[----:B--2---:R-:W-:Y:S01]  /*0eb0*/  UISETP.EQ.U32.AND UP5, UPT, UR7, 0x1, UPT ;  /* 0x000000010700788c */ /* 0x004fe2000bfa2070 */
[----:B------:R-:W2:Y:S07]  /*0ec0*/  FENCE.VIEW.ASYNC.S ;  /* 0x00000000000073c6 */ /* 0x000eae0000000000 */
[----:B--2---:R2:W3:Y:S01]  /*0ed0*/  @!UP0 SYNCS.EXCH.64 URZ, [UR6+0x150], UR4 ;  /* 0x0001500406ff85b2 */ /* 0x0044e20008000100 */
[----:B------:R-:W-:Y:S05]  /*0ee0*/  BRA.U !UP5, `(.L_x_15) ;  /* 0x000000010d087547 */ /* 0x000fea000b800000 */
[----:B-1-3--:R-:W-:Y:S01]  /*0ef0*/  UCGABAR_ARV ;  /* 0x00000000000079c7 */ /* 0x00afe20008000000 */
[----:B------:R-:W-:Y:S05]  /*0f00*/  BRA `(.L_x_16) ;  /* 0x0000000000047947 */ /* 0x000fea0003800000 */
.L_x_15:
[----:B-1-3--:R-:W-:Y:S01]  /*0f10*/  NOP ;  /* 0x0000000000007918 */ /* 0x00afe20000000000 */
.L_x_16:
[----:B------:R-:W1:Y:S01]  /*0f20*/  S2UR UR19, SR_CTAID.X ;  /* 0x00000000001379c3 */ /* 0x000e620000002500 */
[----:B------:R-:W-:-:S05]  /*0f30*/  CS2R.32 R88, SR_CgaSize ;  /* 0x0000000000587805 */ /* 0x000fca0000008a00 */
[----:B------:R-:W-:-:S05]  /*0f40*/  IMAD R88, R88, -0xa0, RZ ;  /* 0xffffff6058587824 */ /* 0x000fca00078e02ff */
[----:B--2---:R-:W-:-:S14]  /*0f50*/  R2UR UR5, R88 ;  /* 0x00000000580572ca */ /* 0x004fdc00000e0000 */
[----:B------:R-:W2:Y:S01]  /*0f60*/  LDCU UR5, c[0x0][UR5+0x2b0] ;  /* 0x00005600050577ac */ /* 0x000ea20008000800 */
[----:B------:R-:W-:-:S05]  /*0f70*/  CS2R.32 R88, SR_CgaSize ;  /* 0x0000000000587805 */ /* 0x000fca0000008a00 */
[----:B------:R-:W-:-:S05]  /*0f80*/  IMAD R88, R88, -0xa0, RZ ;  /* 0xffffff6058587824 */ /* 0x000fca00078e02ff */
[----:B------:R-:W-:-:S14]  /*0f90*/  R2UR UR4, R88 ;  /* 0x00000000580472ca */ /* 0x000fdc00000e0000 */
[----:B------:R-:W3:Y:S01]  /*0fa0*/  LDCU UR4, c[0x0][UR4+0x2b4] ;  /* 0x00005680040477ac */ /* 0x000ee20008000800 */
[----:B------:R-:W4:Y:S01]  /*0fb0*/  S2UR UR7, SR_CTAID.Y ;  /* 0x00000000000779c3 */ /* 0x000f220000002600 */
[----:B------:R-:W-:-:S05]  /*0fc0*/  CS2R.32 R88, SR_CgaSize ;  /* 0x0000000000587805 */ /* 0x000fca0000008a00 */
[----:B------:R-:W-:-:S05]  /*0fd0*/  IMAD R88, R88, -0xa0, RZ ;  /* 0xffffff6058587824 */ /* 0x000fca00078e02ff */
[----:B------:R-:W-:-:S14]  /*0fe0*/  R2UR UR8, R88 ;  /* 0x00000000580872ca */ /* 0x000fdc00000e0000 */
[----:B------:R-:W3:Y:S01]  /*0ff0*/  LDCU UR8, c[0x0][UR8+0x2a0] ;  /* 0x00005400080877ac */ /* 0x000ee20008000800 */
[----:B------:R-:W-:Y:S01]  /*1000*/  UISETP.GT.U32.AND UP0, UPT, UR47, 0xffff, UPT ;  /* 0x0000ffff2f00788c */ /* 0x000fe2000bf04070 */
[----:B------:R-:W3:Y:S01]  /*1010*/  LDCU UR18, c[0x0][0xb24] ;  /* 0x00016480ff1277ac */ /* 0x000ee20008000800 */
[----:B------:R-:W1:Y:S01]  /*1020*/  S2UR UR36, SR_CTAID.Z ;  /* 0x00000000002479c3 */ /* 0x000e620000002700 */
[----:B------:R-:W-:-:S05]  /*1030*/  CS2R.32 R88, SR_CgaSize ;  /* 0x0000000000587805 */ /* 0x000fca0000008a00 */
[----:B------:R-:W-:-:S05]  /*1040*/  IMAD R88, R88, -0xa0, RZ ;  /* 0xffffff6058587824 */ /* 0x000fca00078e02ff */
[----:B------:R-:W-:-:S14]  /*1050*/  R2UR UR59, R88 ;  /* 0x00000000583b72ca */ /* 0x000fdc00000e0000 */
[----:B------:R-:W3:Y:S01]  /*1060*/  LDCU UR59, c[0x0][UR59+0x2a4] ;  /* 0x000054803b3b77ac */ /* 0x000ee20008000800 */
[----:B------:R-:W-:Y:S01]  /*1070*/  USHF.L.U32 UR28, UR58, 0xb, URZ ;  /* 0x0000000b3a1c7899 */ /* 0x000fe200080006ff */
[----:B-1----:R-:W-:Y:S01]  /*1080*/  I2FP.F32.U32 R3, UR19 ;  /* 0x0000001300037c45 */ /* 0x002fe20008201000 */
[----:B------:R-:W-:Y:S01]  /*1090*/  UMOV UR27, 0x5 ;  /* 0x00000005001b7882 */ /* 0x000fe20000000000 */
[----:B------:R-:W1:Y:S03]  /*10a0*/  LDCU UR45, c[0x0][0xb24] ;  /* 0x00016480ff2d77ac */ /* 0x000e660008000800 */
[----:B--2---:R-:W-:Y:S01]  /*10b0*/  FMUL R3, R3, UR5 ;  /* 0x0000000503037c20 */ /* 0x004fe20008400000 */
[----:B------:R-:W-:Y:S01]  /*10c0*/  USEL UR5, UR47, 0xffff, !UP0 ;  /* 0x0000ffff2f057887 */ /* 0x000fe2000c000000 */
[----:B----4-:R-:W-:Y:S01]  /*10d0*/  I2FP.F32.U32 R2, UR7 ;  /* 0x0000000700027c45 */ /* 0x010fe20008201000 */
[----:B------:R-:W2:Y:S03]  /*10e0*/  LDCU UR26, c[0x0][0xb30] ;  /* 0x00016600ff1a77ac */ /* 0x000ea60008000800 */
[----:B------:R-:W4:Y:S01]  /*10f0*/  F2I.U32.TRUNC.NTZ R3, R3 ;  /* 0x0000000300037305 */ /* 0x000f22000020f000 */
[----:B---3--:R-:W-:Y:S01]  /*1100*/  FMUL R2, R2, UR4 ;  /* 0x0000000402027c20 */ /* 0x008fe20008400000 */
[----:B------:R-:W-:-:S02]  /*1110*/  ULOP3.LUT UR24, UR5, 0xffff, URZ, 0xc0, !UPT ;  /* 0x0000ffff05187892 */ /* 0x000fc4000f8ec0ff */
[----:B------:R-:W-:Y:S01]  /*1120*/  UISETP.GE.AND UP2, UPT, UR18, 0x1, UPT ;  /* 0x000000011200788c */ /* 0x000fe2000bf46270 */
[----:B------:R-:W-:-:S03]  /*1130*/  UMOV UR32, UR7 ;  /* 0x0000000700207c82 */ /* 0x000fc60008000000 */
[----:B------:R-:W3:Y:S01]  /*1140*/  F2I.U32.TRUNC.NTZ R2, R2 ;  /* 0x0000000200027305 */ /* 0x000ee2000020f000 */
[----:B------:R-:W-:Y:S01]  /*1150*/  UMOV UR20, UR19 ;  /* 0x0000001300147c82 */ /* 0x000fe20008000000 */
[----:B----4-:R-:W-:Y:S02]  /*1160*/  R2UR UR4, R3 ;  /* 0x00000000030472ca */ /* 0x010fe400000e0000 */
[----:B------:R-:W-:Y:S02]  /*1170*/  PRMT R3, RZ, 0x7610, R3 ;  /* 0x00007610ff037816 */ /* 0x000fe40000000003 */
[----:B---3--:R-:W-:Y:S02]  /*1180*/  R2UR UR6, R2 ;  /* 0x00000000020672ca */ /* 0x008fe400000e0000 */
[----:B------:R-:W-:-:S07]  /*1190*/  PRMT R2, RZ, 0x7610, R2 ;  /* 0x00007610ff027816 */ /* 0x000fce0000000002 */
[----:B------:R-:W-:-:S04]  /*11a0*/  UIADD3 UR5, UPT, UPT, -UR4, URZ, URZ ;  /* 0x000000ff04057290 */ /* 0x000fc8000fffe1ff */
[----:B------:R-:W-:Y:S02]  /*11b0*/  UIMAD UR5, UR8, UR5, UR19 ;  /* 0x00000005080572a4 */ /* 0x000fe4000f8e0213 */
[----:B------:R-:W-:-:S04]  /*11c0*/  UIADD3 UR4, UPT, UPT, -UR6, URZ, URZ ;  /* 0x000000ff06047290 */ /* 0x000fc8000fffe1ff */
[----:B------:R-:W-:Y:S01]  /*11d0*/  IMAD.U32 R88, RZ, RZ, UR5 ;  /* 0x00000005ff587e24 */ /* 0x000fe2000f8e00ff */
[----:B------:R-:W-:Y:S01]  /*11e0*/  UIMAD UR59, UR59, UR4, UR7 ;  /* 0x000000043b3b72a4 */ /* 0x000fe2000f8e0207 */
[----:B-12---:R-:W-:Y:S11]  /*11f0*/  BRA.U UP4, `(.L_x_17) ;  /* 0x0000000104407547 */ /* 0x006ff6000b800000 */
[----:B------:R-:W-:-:S13]  /*1200*/  R2UR UR4, R88 ;  /* 0x00000000580472ca */ /* 0x000fda00000e0000 */
[----:B------:R-:W-:Y:S02]  /*1210*/  UISETP.GT.U32.AND UP0, UPT, UR4, 0x1, UPT ;  /* 0x000000010400788c */ /* 0x000fe4000bf04070 */
[----:B------:R-:W-:Y:S02]  /*1220*/  ULOP3.LUT UR4, UR4, 0xfffffffe, URZ, 0xc0, !UPT ;  /* 0xfffffffe04047892 */ /* 0x000fe4000f8ec0ff */
[----:B------:R-:W-:Y:S02]  /*1230*/  UISETP.NE.AND UP1, UPT, UR59, URZ, UP0 ;  /* 0x000000ff3b00728c */ /* 0x000fe40008725270 */
[----:B------:R-:W-:Y:S02]  /*1240*/  UISETP.NE.AND UP0, UPT, UR59, 0x1, UP0 ;  /* 0x000000013b00788c */ /* 0x000fe40008705270 */
[----:B------:R-:W-:Y:S02]  /*1250*/  USEL UR7, URZ, 0x1, UP1 ;  /* 0x00000001ff077887 */ /* 0x000fe40008800000 */
[----:B------:R-:W-:-:S02]  /*1260*/  USEL UR6, URZ, 0x4, UP0 ;  /* 0x00000004ff067887 */ /* 0x000fc40008000000 */
[----:B------:R-:W-:Y:S02]  /*1270*/  USEL UR5, URZ, 0x2, UP1 ;  /* 0x00000002ff057887 */ /* 0x000fe40008800000 */
[----:B------:R-:W-:Y:S02]  /*1280*/  ULEA UR4, UR59, UR4, 0x1 ;  /* 0x000000043b047291 */ /* 0x000fe4000f8e08ff */
[----:B------:R-:W-:Y:S02]  /*1290*/  USEL UR8, URZ, 0x8, UP0 ;  /* 0x00000008ff087887 */ /* 0x000fe40008000000 */
[----:B------:R-:W-:-:S03]  /*12a0*/  UIADD3 UR5, UPT, UPT, UR5, UR6, UR7 ;  /* 0x0000000605057290 */ /* 0x000fc6000fffe007 */
[----:B------:R-:W-:Y:S01]  /*12b0*/  UMOV UR6, 0x3 ;  /* 0x0000000300067882 */ /* 0x000fe20000000000 */
[----:B------:R-:W-:Y:S02]  /*12c0*/  UIADD3 UR5, UPT, UPT, UR5, UR8, URZ ;  /* 0x0000000805057290 */ /* 0x000fe4000fffe0ff */
[----:B------:R-:W-:-:S04]  /*12d0*/  USHF.L.U32 UR4, UR6, UR4, URZ ;  /* 0x0000000406047299 */ /* 0x000fc800080006ff */
[----:B------:R-:W-:Y:S02]  /*12e0*/  MOV R3, UR5 ;  /* 0x0000000500037c02 */ /* 0x000fe40008000f00 */
[----:B------:R-:W-:Y:S02]  /*12f0*/  IMAD.U32 R2, RZ, RZ, UR4 ;  /* 0x00000004ff027e24 */ /* 0x000fe4000f8e00ff */
.L_x_17:
[----:B------:R-:W-:Y:S05]  /*1300*/  BRA.U !UP2, `(.L_x_18) ;  /* 0x000000010ad07547 */ /* 0x000fea000b800000 */
[----:B------:R-:W1:Y:S01]  /*1310*/  LDCU.128 UR20, c[0x0][0xb10] ;  /* 0x00016200ff1477ac */ /* 0x000e620008000c00 */
[----:B------:R-:W2:Y:S01]  /*1320*/  LDCU UR12, c[0x0][0x370] ;  /* 0x00006e00ff0c77ac */ /* 0x000ea20008000800 */
[----:B------:R-:W3:Y:S01]  /*1330*/  LDCU UR5, c[0x0][0x374] ;  /* 0x00006e80ff0577ac */ /* 0x000ee20008000800 */
[----:B------:R-:W4:Y:S01]  /*1340*/  LDCU UR25, c[0x0][0xb0c] ;  /* 0x00016180ff1977ac */ /* 0x000f220008000800 */
[----:B------:R-:W4:Y:S01]  /*1350*/  LDCU UR4, c[0x0][0xb20] ;  /* 0x00016400ff0477ac */ /* 0x000f220008000800 */
[----:B------:R-:W4:Y:S01]  /*1360*/  LDCU.64 UR16, c[0x0][0xb28] ;  /* 0x00016500ff1077ac */ /* 0x000f220008000a00 */
[----:B-1----:R-:W-:Y:S02]  /*1370*/  UISETP.NE.AND UP0, UPT, UR22, 0x1, UPT ;  /* 0x000000011600788c */ /* 0x002fe4000bf05270 */
[----:B---3--:R-:W-:Y:S02]  /*1380*/  UIMAD.WIDE.U32 UR6, UR5, UR23, URZ ;  /* 0x00000017050672a5 */ /* 0x008fe4000f8e00ff */
[----:B--2---:R-:W-:-:S02]  /*1390*/  UIMAD.WIDE.U32 UR8, UR12, UR20, URZ ;  /* 0x000000140c0872a5 */ /* 0x004fc4000f8e00ff */
[----:B----4-:R-:W-:Y:S02]  /*13a0*/  UISETP.NE.AND UP1, UPT, UR25, 0x1, UPT ;  /* 0x000000011900788c */ /* 0x010fe4000bf25270 */
[----:B------:R-:W-:Y:S01]  /*13b0*/  UISETP.NE.AND UP2, UPT, UR18, 0x1, UPT ;  /* 0x000000011200788c */ /* 0x000fe2000bf45270 */
[----:B------:R-:W-:Y:S02]  /*13c0*/  UMOV UR6, UR7 ;  /* 0x0000000700067c82 */ /* 0x000fe40008000000 */
[----:B------:R-:W-:Y:S01]  /*13d0*/  UMOV UR8, UR9 ;  /* 0x0000000900087c82 */ /* 0x000fe20008000000 */
[----:B------:R-:W-:Y:S02]  /*13e0*/  @UP0 USHF.R.U32.HI UR5, URZ, UR4, UR6 ;  /* 0x00000004ff050299 */ /* 0x000fe40008011606 */
[----:B------:R-:W-:Y:S02]  /*13f0*/  UIMAD.WIDE.U32 UR14, UR32, UR23, URZ ;  /* 0x00000017200e72a5 */ /* 0x000fe4000f8e00ff */
[----:B------:R-:W-:-:S02]  /*1400*/  UIMAD.WIDE.U32 UR6, UR5, UR16, URZ ;  /* 0x00000010050672a5 */ /* 0x000fc4000f8e00ff */
[----:B------:R-:W-:Y:S02]  /*1410*/  @UP1 USHF.R.U32.HI UR12, URZ, UR21, UR8 ;  /* 0x00000015ff0c1299 */ /* 0x000fe40008011608 */
[----:B------:R-:W-:Y:S02]  /*1420*/  UIMAD.WIDE.U32 UR10, UR19, UR20, URZ ;  /* 0x00000014130a72a5 */ /* 0x000fe4000f8e00ff */
[----:B------:R-:W-:Y:S01]  /*1430*/  UIMAD.WIDE.U32 UR8, UR12, UR16, URZ ;  /* 0x000000100c0872a5 */ /* 0x000fe2000f8e00ff */
[----:B------:R-:W-:Y:S01]  /*1440*/  UMOV UR14, UR15 ;  /* 0x0000000f000e7c82 */ /* 0x000fe20008000000 */
[----:B------:R-:W-:Y:S01]  /*1450*/  UMOV UR6, UR7 ;  /* 0x0000000700067c82 */ /* 0x000fe20008000000 */
[----:B------:R-:W-:Y:S02]  /*1460*/  USHF.R.U32.HI UR14, URZ, UR4, UR14 ;  /* 0x00000004ff0e7299 */ /* 0x000fe4000801160e */
[----:B------:R-:W-:Y:S01]  /*1470*/  @UP2 USHF.R.U32.HI UR5, URZ, UR17, UR6 ;  /* 0x00000011ff052299 */ /* 0x000fe20008011606 */
[----:B------:R-:W-:-:S02]  /*1480*/  UMOV UR10, UR11 ;  /* 0x0000000b000a7c82 */ /* 0x000fc40008000000 */
[----:B------:R-:W-:Y:S01]  /*1490*/  UMOV UR6, UR9 ;  /* 0x0000000900067c82 */ /* 0x000fe20008000000 */
[----:B------:R-:W-:Y:S02]  /*14a0*/  USHF.R.U32.HI UR10, URZ, UR21, UR10 ;  /* 0x00000015ff0a7299 */ /* 0x000fe4000801160a */
[----:B------:R-:W-:Y:S02]  /*14b0*/  @UP2 USHF.R.U32.HI UR12, URZ, UR17, UR6 ;  /* 0x00000011ff0c2299 */ /* 0x000fe40008011606 */
[----:B------:R-:W-:Y:S02]  /*14c0*/  USEL UR4, UR32, UR14, !UP0 ;  /* 0x0000000e20047287 */ /* 0x000fe4000c000000 */
[----:B------:R-:W-:Y:S02]  /*14d0*/  UIMAD UR6, UR5, UR18, URZ ;  /* 0x00000012050672a4 */ /* 0x000fe4000f8e02ff */
[----:B------:R-:W-:Y:S02]  /*14e0*/  USEL UR5, UR19, UR10, !UP1 ;  /* 0x0000000a13057287 */ /* 0x000fe4000c800000 */
[----:B------:R-:W-:-:S02]  /*14f0*/  UIMAD UR8, UR12, UR18, URZ ;  /* 0x000000120c0872a4 */ /* 0x000fc4000f8e02ff */
[----:B------:R-:W-:Y:S02]  /*1500*/  UISETP.GE.AND UP0, UPT, UR4, UR6, UPT ;  /* 0x000000060400728c */ /* 0x000fe4000bf06270 */
[----:B------:R-:W-:Y:S02]  /*1510*/  UIMAD.WIDE.U32 UR6, UR4, UR16, URZ ;  /* 0x00000010040672a5 */ /* 0x000fe4000f8e00ff */
[----:B------:R-:W-:Y:S02]  /*1520*/  UISETP.GE.OR UP0, UPT, UR5, UR8, UP0 ;  /* 0x000000080500728c */ /* 0x000fe40008706670 */
[----:B------:R-:W-:Y:S02]  /*1530*/  UIMAD.WIDE.U32 UR8, UR5, UR16, URZ ;  /* 0x00000010050872a5 */ /* 0x000fe4000f8e00ff */
[----:B------:R-:W-:Y:S02]  /*1540*/  USHF.R.U32.HI UR7, URZ, UR17, UR7 ;  /* 0x00000011ff077299 */ /* 0x000fe40008011607 */
[----:B------:R-:W-:-:S02]  /*1550*/  UIADD3 UR10, UPT, UPT, -UR4, URZ, URZ ;  /* 0x000000ff040a7290 */ /* 0x000fc4000fffe1ff */
[----:B------:R-:W-:Y:S02]  /*1560*/  USEL UR7, UR4, UR7, !UP2 ;  /* 0x0000000704077287 */ /* 0x000fe4000d000000 */
[----:B------:R-:W-:Y:S01]  /*1570*/  UIADD3 UR20, UPT, UPT, -UR5, URZ, URZ ;  /* 0x000000ff05147290 */ /* 0x000fe2000fffe1ff */
[----:B------:R-:W-:Y:S01]  /*1580*/  @!UP0 UMOV UR6, UR9 ;  /* 0x0000000900068c82 */ /* 0x000fe20008000000 */
[----:B------:R-:W-:Y:S02]  /*1590*/  UIADD3 UR8, UPT, UPT, -UR7, URZ, URZ ;  /* 0x000000ff07087290 */ /* 0x000fe4000fffe1ff */
[----:B------:R-:W-:Y:S02]  /*15a0*/  @!UP0 USHF.R.U32.HI UR6, URZ, UR17, UR6 ;  /* 0x00000011ff068299 */ /* 0x000fe40008011606 */
[----:B------:R-:W-:Y:S02]  /*15b0*/  UIMAD UR8, UR18, UR8, UR4 ;  /* 0x00000008120872a4 */ /* 0x000fe4000f8e0204 */
[----:B------:R-:W-:-:S02]  /*15c0*/  @!UP0 USEL UR6, UR5, UR6, !UP2 ;  /* 0x0000000605068287 */ /* 0x000fc4000d000000 */
[----:B------:R-:W-:Y:S02]  /*15d0*/  UIMAD UR32, UR22, UR10, UR32 ;  /* 0x0000000a162072a4 */ /* 0x000fe4000f8e0220 */
[----:B------:R-:W-:Y:S02]  /*15e0*/  @!UP0 UIADD3 UR7, UPT, UPT, UR7, -UR6, URZ ;  /* 0x8000000607078290 */ /* 0x000fe4000fffe0ff */
[----:B------:R-:W-:Y:S02]  /*15f0*/  @!UP0 UIMAD UR6, UR8, UR12, UR6 ;  /* 0x0000000c080682a4 */ /* 0x000fe4000f8e0206 */
[----:B------:R-:W-:Y:S02]  /*1600*/  @!UP0 UIMAD UR4, UR7, UR18, UR5 ;  /* 0x00000012070482a4 */ /* 0x000fe4000f8e0205 */
[----:B------:R-:W-:Y:S02]  /*1610*/  UIMAD UR20, UR25, UR20, UR19 ;  /* 0x00000014191472a4 */ /* 0x000fe4000f8e0213 */
[----:B------:R-:W-:Y:S01]  /*1620*/  UIMAD UR32, UR4, UR22, UR32 ;  /* 0x00000016042072a4 */ /* 0x000fe2000f8e0220 */
[----:B------:R-:W-:-:S02]  /*1630*/  @!UP0 UMOV UR5, UR6 ;  /* 0x0000000600058c82 */ /* 0x000fc40008000000 */
[----:B------:R-:W-:-:S12]  /*1640*/  UIMAD UR20, UR5, UR25, UR20 ;  /* 0x00000019051472a4 */ /* 0x000fd8000f8e0214 */
.L_x_18:
[----:B------:R-:W-:Y:S02]  /*1650*/  UISETP.NE.AND UP1, UPT, UR26, 0x1, UPT ;  /* 0x000000011a00788c */ /* 0x000fe4000bf25270 */
[----:B------:R-:W-:Y:S02]  /*1660*/  UISETP.NE.AND UP0, UPT, UR13, 0x2, UPT ;  /* 0x000000020d00788c */ /* 0x000fe4000bf05270 */
[----:B------:R-:W-:Y:S02]  /*1670*/  ULOP3.LUT UR28, UR28, 0x1000, URZ, 0xc0, !UPT ;  /* 0x000010001c1c7892 */ /* 0x000fe4000f8ec0ff */
[----:B------:R-:W-:-:S03]  /*1680*/  USHF.L.U32 UR24, UR27, UR24, URZ ;  /* 0x000000181b187299 */ /* 0x000fc600080006ff */
[----:B------:R-:W-:Y:S09]  /*1690*/  BRA.U UP1, `(.L_x_19) ;  /* 0x0000000101447547 */ /* 0x000ff2000b800000 */
[----:B------:R-:W1:Y:S01]  /*16a0*/  LDCU.128 UR8, c[0x0][0xb10] ;  /* 0x00016200ff0877ac */ /* 0x000e620008000c00 */
[----:B------:R-:W2:Y:S01]  /*16b0*/  LDCU UR12, c[0x0][0xb0c] ;  /* 0x00016180ff0c77ac */ /* 0x000ea20008000800 */
[----:B------:R-:W3:Y:S01]  /*16c0*/  LDCU UR14, c[0x0][0xb20] ;  /* 0x00016400ff0e77ac */ /* 0x000ee20008000800 */
[----:B-1----:R-:W-:Y:S02]  /*16d0*/  UIMAD.WIDE.U32 UR6, UR20, UR8, URZ ;  /* 0x00000008140672a5 */ /* 0x002fe4000f8e00ff */
[----:B------:R-:W-:Y:S02]  /*16e0*/  UIMAD.WIDE.U32 UR4, UR32, UR11, URZ ;  /* 0x0000000b200472a5 */ /* 0x000fe4000f8e00ff */
[----:B--2---:R-:W-:Y:S02]  /*16f0*/  UISETP.NE.AND UP2, UPT, UR12, 0x1, UPT ;  /* 0x000000010c00788c */ /* 0x004fe4000bf45270 */
[----:B------:R-:W-:Y:S01]  /*1700*/  UISETP.NE.AND UP1, UPT, UR10, 0x1, UPT ;  /* 0x000000010a00788c */ /* 0x000fe2000bf25270 */
[----:B------:R-:W-:-:S02]  /*1710*/  UMOV UR6, UR7 ;  /* 0x0000000700067c82 */ /* 0x000fc40008000000 */
[----:B------:R-:W-:Y:S01]  /*1720*/  UMOV UR4, UR5 ;  /* 0x0000000500047c82 */ /* 0x000fe20008000000 */
[----:B------:R-:W-:Y:S02]  /*1730*/  USHF.R.U32.HI UR6, URZ, UR9, UR6 ;  /* 0x00000009ff067299 */ /* 0x000fe40008011606 */
[----:B---3--:R-:W-:Y:S02]  /*1740*/  USHF.R.U32.HI UR4, URZ, UR14, UR4 ;  /* 0x0000000eff047299 */ /* 0x008fe40008011604 */
[----:B------:R-:W-:Y:S02]  /*1750*/  USEL UR5, UR20, UR6, !UP2 ;  /* 0x0000000614057287 */ /* 0x000fe4000d000000 */
[----:B------:R-:W-:-:S04]  /*1760*/  USEL UR4, UR32, UR4, !UP1 ;  /* 0x0000000420047287 */ /* 0x000fc8000c800000 */
[----:B------:R-:W-:Y:S02]  /*1770*/  UIADD3 UR6, UPT, UPT, -UR4, UR5, URZ ;  /* 0x0000000504067290 */ /* 0x000fe4000fffe1ff */
[----:B------:R-:W-:Y:S02]  /*1780*/  UIADD3 UR4, UPT, UPT, UR4, -UR5, URZ ;  /* 0x8000000504047290 */ /* 0x000fe4000fffe0ff */
[----:B------:R-:W-:Y:S02]  /*1790*/  UIMAD UR32, UR6, UR10, UR32 ;  /* 0x0000000a062072a4 */ /* 0x000fe4000f8e0220 */
[----:B------:R-:W-:-:S12]  /*17a0*/  UIMAD UR20, UR4, UR12, UR20 ;  /* 0x0000000c041472a4 */ /* 0x000fd8000f8e0214 */
.L_x_19:
[----:B------:R-:W-:Y:S05]  /*17b0*/  BRA.U !UP5, `(.L_x_20) ;  /* 0x000000010d0c7547 */ /* 0x000fea000b800000 */
[----:B------:R-:W-:Y:S01]  /*17c0*/  UCGABAR_WAIT ;  /* 0x0000000000007dc7 */ /* 0x000fe20008000000 */
[----:B------:R-:W-:Y:S01]  /*17d0*/  CCTL.IVALL ;  /* 0x00000000ff00798f */ /* 0x000fe20002000000 */
[----:B------:R-:W-:Y:S05]  /*17e0*/  BRA `(.L_x_21) ;  /* 0x0000000000047947 */ /* 0x000fea0003800000 */
.L_x_20:
[----:B------:R-:W-:Y:S06]  /*17f0*/  BAR.SYNC.DEFER_BLOCKING 0x0 ;  /* 0x0000000000007b1d */ /* 0x000fec0000010000 */
.L_x_21:
[----:B------:R-:W-:Y:S05]  /*1800*/  BRA.U UP0, `(.L_x_22) ;  /* 0x00000015006c7547 */ /* 0x000fea000b800000 */
[----:B------:R-:W1:Y:S01]  /*1810*/  LDCU UR6, c[0x0][0x38c] ;  /* 0x00007180ff0677ac */ /* 0x000e620008000800 */
[----:B------:R-:W-:Y:S01]  /*1820*/  PLOP3.LUT P1, PT, PT, PT, UP3, 0x80, 0x8 ;  /* 0x000000000008781c */ /* 0x000fe20003f2f038 */
[----:B------:R-:W-:Y:S01]  /*1830*/  IMAD.MOV.U32 R12, RZ, RZ, 0x1 ;  /* 0x00000001ff0c7424 */ /* 0x000fe200078e00ff */
[----:B------:R-:W-:Y:S01]  /*1840*/  ISETP.NE.AND P2, PT, R0, RZ, P3 ;  /* 0x000000ff0000720c */ /* 0x000fe20001f45270 */
[----:B------:R-:W-:Y:S01]  /*1850*/  USHF.L.U32 UR7, UR19, 0x6, URZ ;  /* 0x0000000613077899 */ /* 0x000fe200080006ff */
[----:B------:R-:W-:Y:S01]  /*1860*/  PLOP3.LUT P1, PT, P1, PT, PT, 0x8, 0x80 ;  /* 0x000000000080781c */ /* 0x000fe20000f2e170 */
[----:B------:R-:W-:Y:S01]  /*1870*/  UMOV UR8, 0x400 ;  /* 0x0000040000087882 */ /* 0x000fe20000000000 */
[----:B------:R-:W-:Y:S01]  /*1880*/  UISETP.NE.AND UP1, UPT, UR13, URZ, UPT ;  /* 0x000000ff0d00728c */ /* 0x000fe2000bf25270 */
[----:B------:R-:W-:Y:S01]  /*1890*/  CS2R R10, SRZ ;  /* 0x00000000000a7805 */ /* 0x000fe2000001ff00 */
[----:B------:R-:W-:Y:S01]  /*18a0*/  USHF.L.U32 UR46, UR19, 0x7, URZ ;  /* 0x00000007132e7899 */ /* 0x000fe200080006ff */
[----:B------:R-:W-:Y:S01]  /*18b0*/  IMAD.MOV.U32 R9, RZ, RZ, RZ ;  /* 0x000000ffff097224 */ /* 0x000fe200078e00ff */
[----:B------:R-:W-:Y:S01]  /*18c0*/  ULEA UR13, UR58, UR8, 0x18 ;  /* 0x000000083a0d7291 */ /* 0x000fe2000f8ec0ff */
[----:B------:R-:W-:Y:S01]  /*18d0*/  IMAD.MOV.U32 R8, RZ, RZ, 0x1 ;  /* 0x00000001ff087424 */ /* 0x000fe200078e00ff */
[----:B------:R-:W2:Y:S01]  /*18e0*/  LDCU UR39, c[0x0][0x370] ;  /* 0x00006e00ff2777ac */ /* 0x000ea20008000800 */
[----:B------:R-:W3:Y:S01]  /*18f0*/  LDCU.64 UR26, c[0x0][0x348] ;  /* 0x00006900ff1a77ac */ /* 0x000ee20008000a00 */
[----:B-1----:R-:W-:-:S02]  /*1900*/  UIADD3 UR5, UPT, UPT, UR6, 0x7f, URZ ;  /* 0x0000007f06057890 */ /* 0x002fc4000fffe0ff */
[----:B------:R-:W-:Y:S02]  /*1910*/  UIADD3 UR47, UPT, UPT, UR6, 0xfe, URZ ;  /* 0x000000fe062f7890 */ /* 0x000fe4000fffe0ff */
[----:B------:R-:W-:Y:S01]  /*1920*/  USHF.R.S32.HI UR4, URZ, 0x1f, UR5 ;  /* 0x0000001fff047899 */ /* 0x000fe20008011405 */
[----:B------:R-:W1:Y:S03]  /*1930*/  LDCU UR38, c[0x0][0x374] ;  /* 0x00006e80ff2677ac */ /* 0x000e660008000800 */
[----:B------:R-:W-:Y:S02]  /*1940*/  ULEA.HI UR4, UR4, UR5, URZ, 0x7 ;  /* 0x0000000504047291 */ /* 0x000fe4000f8f38ff */
[----:B------:R-:W-:Y:S02]  /*1950*/  UIADD3 UR5, UPT, UPT, UR6, -0x1, URZ ;  /* 0xffffffff06057890 */ /* 0x000fe4000fffe0ff */
[----:B------:R-:W-:-:S02]  /*1960*/  USHF.R.S32.HI UR41, URZ, 0x7, UR4 ;  /* 0x00000007ff297899 */ /* 0x000fc40008011404 */
[----:B------:R-:W-:Y:S02]  /*1970*/  UISETP.GE.U32.AND UP2, UPT, UR5, -0xff, UPT ;  /* 0xffffff010500788c */ /* 0x000fe4000bf46070 */
[----:B------:R-:W-:Y:S02]  /*1980*/  UISETP.LT.U32.AND UP0, UPT, UR41, 0x8, UPT ;  /* 0x000000082900788c */ /* 0x000fe4000bf01070 */
[----:B------:R-:W-:Y:S02]  /*1990*/  ULOP3.LUT UR5, UR7, 0x40, URZ, 0xc0, !UPT ;  /* 0x0000004007057892 */ /* 0x000fe4000f8ec0ff */
[----:B------:R-:W-:Y:S02]  /*19a0*/  USEL UR40, UR41, 0x8, UP0 ;  /* 0x0000000829287887 */ /* 0x000fe40008000000 */
[----:B------:R-:W-:Y:S02]  /*19b0*/  ULOP3.LUT UR46, UR46, 0x80, URZ, 0xc0, !UPT ;  /* 0x000000802e2e7892 */ /* 0x000fe4000f8ec0ff */
[----:B------:R-:W-:-:S02]  /*19c0*/  UIADD3 UR4, UPT, UPT, UR40, -0x1, URZ ;  /* 0xffffffff28047890 */ /* 0x000fc4000fffe0ff */
[----:B------:R-:W-:Y:S02]  /*19d0*/  @UP2 UIADD3 UR4, UPT, UPT, UR40, URZ, URZ ;  /* 0x000000ff28042290 */ /* 0x000fe4000fffe0ff */
[----:B------:R-:W-:Y:S02]  /*19e0*/  USEL UR21, UR53, 0x2, UP1 ;  /* 0x0000000235157887 */ /* 0x000fe40008800000 */
[----:B------:R-:W-:Y:S02]  /*19f0*/  UIADD3 UR30, UPT, UPT, UR13, 0x6300, UR28 ;  /* 0x000063000d1e7890 */ /* 0x000fe4000fffe01c */
[----:B------:R-:W-:Y:S02]  /*1a00*/  ULEA.HI UR43, UR28, UR5, URZ, 0x19 ;  /* 0x000000051c2b7291 */ /* 0x000fe4000f8fc8ff */
[----:B------:R-:W-:Y:S02]  /*1a10*/  UIADD3 UR44, UPT, UPT, UR41, -UR40, URZ ;  /* 0x80000028292c7290 */ /* 0x000fe4000fffe0ff */
[----:B------:R-:W-:-:S02]  /*1a20*/  UIADD3 UR29, UPT, UPT, UR4, 0x1, URZ ;  /* 0x00000001041d7890 */ /* 0x000fc4000fffe0ff */
[----:B------:R-:W-:Y:S01]  /*1a30*/  UIADD3 UR42, UPT, UPT, -UR4, URZ, URZ ;  /* 0x000000ff042a7290 */ /* 0x000fe2000fffe1ff */
[----:B-123--:R-:W-:-:S11]  /*1a40*/  UMOV UR6, URZ ;  /* 0x000000ff00067c82 */ /* 0x00efd60008000000 */
.L_x_42:
[----:B------:R-:W-:-:S09]  /*1a50*/  UISETP.NE.AND UP0, UPT, UR58, URZ, UPT ;  /* 0x000000ff3a00728c */ /* 0x000fd2000bf05270 */
[----:B-1----:R-:W-:Y:S05]  /*1a60*/  BRA.U UP0, `(.L_x_23) ;  /* 0x0000000100287547 */ /* 0x002fea000b800000 */
[----:B------:R-:W-:Y:S02]  /*1a70*/  LEA R0, R9, UR13, 0x3 ;  /* 0x0000000d09007c11 */ /* 0x000fe4000f8e18ff */
[----:B------:R-:W-:-:S04]  /*1a80*/  SHF.L.U32 R3, R8, 0x1f, RZ ;  /* 0x0000001f08037819 */ /* 0x000fc800000006ff */
[----:B------:R-:W1:Y:S02]  /*1a90*/  SYNCS.PHASECHK.TRANS64.TRYWAIT P0, [R0+URZ+0x140], R3 ;  /* 0x00014003000075a7 */ /* 0x000e6400080011ff */
[----:B-1----:R-:W-:Y:S05]  /*1aa0*/  @!P0 BRA `(.L_x_24) ;  /* 0x0000008400bc8947 */ /* 0x002fea0003800000 */
.L_x_147:
[----:B------:R2:W-:Y:S01]  /*1ab0*/  SYNCS.ARRIVE.TRANS64.A1T0 RZ, [R0+URZ+0x130], RZ ;  /* 0x000130ff00ff79a7 */ /* 0x0005e200081000ff */
[----:B------:R-:W-:-:S05]  /*1ac0*/  VIADD R9, R9, 0x1 ;  /* 0x0000000109097836 */ /* 0x000fca0000000000 */
[----:B------:R-:W-:-:S04]  /*1ad0*/  ISETP.NE.AND P0, PT, R9, 0x2, PT ;  /* 0x000000020900780c */ /* 0x000fc80003f05270 */
[----:B-1----:R-:W-:Y:S02]  /*1ae0*/  SEL R3, RZ, 0x1, P0 ;  /* 0x00000001ff037807 */ /* 0x002fe40000000000 */
[----:B------:R-:W-:Y:S02]  /*1af0*/  SEL R9, R9, RZ, P0 ;  /* 0x000000ff09097207 */ /* 0x000fe40000000000 */
[----:B------:R-:W-:-:S07]  /*1b00*/  LOP3.LUT R8, R8, R3, RZ, 0x3c, !PT ;  /* 0x0000000308087212 */ /* 0x000fce00078e3cff */
.L_x_23:
[----:B------:R-:W-:Y:S01]  /*1b10*/  ULEA UR4, UR6, UR13, 0x3 ;  /* 0x0000000d06047291 */ /* 0x000fe2000f8e18ff */
[----:B--2---:R-:W-:Y:S01]  /*1b20*/  SHF.L.U32 R0, R12, 0x1f, RZ ;  /* 0x0000001f0c007819 */ /* 0x004fe200000006ff */
[----:B------:R-:W-:Y:S02]  /*1b30*/  UISETP.GE.U32.AND UP0, UPT, UR47, 0xff, UPT ;  /* 0x000000ff2f00788c */ /* 0x000fe4000bf06070 */
[----:B------:R-:W-:Y:S01]  /*1b40*/  ULEA UR11, UR32, UR46, 0x8 ;  /* 0x0000002e200b7291 */ /* 0x000fe2000f8e40ff */
[----:B------:R-:W-:-:S04]  /*1b50*/  UMOV UR7, URZ ;  /* 0x000000ff00077c82 */ /* 0x000fc80008000000 */
[----:B------:R1:W2:Y:S01]  /*1b60*/  SYNCS.PHASECHK.TRANS64.TRYWAIT P0, [UR4+0x40], R0 ;  /* 0x00004000ff0075a7 */ /* 0x0002a20008001104 */
[----:B------:R-:W-:-:S04]  /*1b70*/  ULEA.HI UR4, UR20, UR20, URZ, 0x1 ;  /* 0x0000001414047291 */ /* 0x000fc8000f8f08ff */
[----:B------:R-:W-:-:S04]  /*1b80*/  USHF.L.U32 UR4, UR4, 0x6, URZ ;  /* 0x0000000604047899 */ /* 0x000fc800080006ff */
[----:B------:R-:W-:-:S04]  /*1b90*/  ULOP3.LUT UR35, UR4, 0xffffff80, URZ, 0xc0, !UPT ;  /* 0xffffff8004237892 */ /* 0x000fc8000f8ec0ff */
[----:B------:R-:W-:Y:S01]  /*1ba0*/  UIADD3 UR35, UPT, UPT, UR43, UR35, URZ ;  /* 0x000000232b237290 */ /* 0x000fe2000fffe0ff */
[----:B------:R-:W-:Y:S11]  /*1bb0*/  BRA.U !UP0, `(.L_x_25) ;  /* 0x0000000108c47547 */ /* 0x000ff6000b800000 */
[----:B------:R-:W-:Y:S01]  /*1bc0*/  UMOV UR16, UR42 ;  /* 0x0000002a00107c82 */ /* 0x000fe20008000000 */
[----:B------:R-:W-:Y:S01]  /*1bd0*/  UMOV UR4, UR6 ;  /* 0x0000000600047c82 */ /* 0x000fe20008000000 */
[----:B------:R-:W-:-:S05]  /*1be0*/  UMOV UR34, URZ ;  /* 0x000000ff00227c82 */ /* 0x000fca0008000000 */
.L_x_31:
[----:B------:R-:W-:Y:S01]  /*1bf0*/  ULEA UR33, UR4, UR13, 0x3 ;  /* 0x0000000d04217291 */ /* 0x000fe2000f8e18ff */
[----:B------:R-:W-:Y:S01]  /*1c00*/  @P3 MOV R2, 0xc000 ;  /* 0x0000c00000023802 */ /* 0x000fe20000000f00 */
[----:B--234-:R-:W-:Y:S10]  /*1c10*/  @P0 BRA `(.L_x_26) ;  /* 0x00000000000c0947 */ /* 0x01cff40003800000 */
[----:B------:R-:W-:-:S04]  /*1c20*/  SHF.L.U32 R3, R12, 0x1f, RZ ;  /* 0x0000001f0c037819 */ /* 0x000fc800000006ff */
[----:B------:R-:W2:Y:S02]  /*1c30*/  SYNCS.PHASECHK.TRANS64.TRYWAIT P0, [UR33+0x40], R3 ;  /* 0x00004003ff0075a7 */ /* 0x000ea40008001121 */
[----:B--2---:R-:W-:Y:S05]  /*1c40*/  @!P0 BRA `(.L_x_27) ;  /* 0x0000008400688947 */ /* 0x004fea0003800000 */
.L_x_26:
[----:B------:R2:W-:Y:S01]  /*1c50*/  @P3 SYNCS.ARRIVE.TRANS64 RZ, [UR33], R2 ;  /* 0x00000002ffff39a7 */ /* 0x0005e20008000021 */
[----:B------:R-:W-:Y:S02]  /*1c60*/  ULOP3.LUT UR5, UR21, 0x2, URZ, 0xfc, !UPT ;  /* 0x0000000215057892 */ /* 0x000fe4000f8efcff */
[----:B------:R-:W-:Y:S02]  /*1c70*/  UIADD3 UR16, UPT, UPT, UR16, 0x1, URZ ;  /* 0x0000000110107890 */ /* 0x000fe4000fffe0ff */
[----:B------:R-:W-:Y:S02]  /*1c80*/  UISETP.NE.AND UP0, UPT, UR5, 0x2, UPT ;  /* 0x000000020500788c */ /* 0x000fe4000bf05270 */
[----:B------:R-:W-:-:S07]  /*1c90*/  UISETP.NE.AND UP2, UPT, UR16, 0x1, UPT ;  /* 0x000000011000788c */ /* 0x000fce000bf45270 */
[----:B------:R-:W-:Y:S05]  /*1ca0*/  BRA.U UP0, `(.L_x_28) ;  /* 0x0000000100047547 */ /* 0x000fea000b800000 */
[----:B------:R-:W-:Y:S05]  /*1cb0*/  BPT.TRAP 0x1 ;  /* 0x000000040000795c */ /* 0x000fea0000300000 */
.L_x_28:
[----:B------:R-:W-:Y:S04]  /*1cc0*/  BSSY.RECONVERGENT B0, `(.L_x_29) ;  /* 0x0000003000007945 */ /* 0x000fe80003800200 */
[----:B------:R-:W-:Y:S05]  /*1cd0*/  @!P2 BRA `(.L_x_30) ;  /* 0x000000000004a947 */ /* 0x000fea0003800000 */
[----:B------:R-:W-:Y:S05]  /*1ce0*/  BPT.TRAP 0x1 ;  /* 0x000000040000795c */ /* 0x000fea0000300000 */
.L_x_30:
[----:B------:R-:W-:Y:S05]  /*1cf0*/  BSYNC.RECONVERGENT B0 ;  /* 0x0000000000007941 */ /* 0x000fea0003800200 */
.L_x_29:
[----:B------:R-:W-:Y:S02]  /*1d00*/  UIADD3 UR5, UPT, UPT, UR4, 0x1, URZ ;  /* 0x0000000104057890 */ /* 0x000fe4000fffe0ff */
[----:B------:R-:W-:Y:S02]  /*1d10*/  ULEA UR32, UR4, UR28, 0xd ;  /* 0x0000001c04207291 */ /* 0x000fe4000f8e68ff */
[----:B------:R-:W-:Y:S02]  /*1d20*/  UISETP.NE.AND UP0, UPT, UR5, 0x8, UPT ;  /* 0x000000080500788c */ /* 0x000fe4000bf05270 */
[----:B------:R-:W-:Y:S02]  /*1d30*/  UIADD3 UR14, UP1, UPT, UR26, 0x80, URZ ;  /* 0x000000801a0e7890 */ /* 0x000fe4000ff3e0ff */
[----:B------:R-:W-:Y:S02]  /*1d40*/  USEL UR7, URZ, 0x1, UP0 ;  /* 0x00000001ff077887 */ /* 0x000fe40008000000 */
[----:B------:R-:W-:-:S02]  /*1d50*/  USEL UR6, UR5, URZ, UP0 ;  /* 0x000000ff05067287 */ /* 0x000fc40008000000 */
[----:B------:R-:W-:Y:S02]  /*1d60*/  ULEA UR8, UR4, UR13, 0xe ;  /* 0x0000000d04087291 */ /* 0x000fe4000f8e70ff */
[----:B------:R-:W-:Y:S01]  /*1d70*/  ULEA UR5, UR6, UR13, 0x3 ;  /* 0x0000000d06057291 */ /* 0x000fe2000f8e18ff */
[----:B------:R-:W-:Y:S01]  /*1d80*/  LOP3.LUT R12, R12, UR7, RZ, 0x3c, !PT ;  /* 0x000000070c0c7c12 */ /* 0x000fe2000f8e3cff */
[----:B------:R-:W-:Y:S02]  /*1d90*/  UIADD3 UR4, UP0, UPT, UR26, 0x180, URZ ;  /* 0x000001801a047890 */ /* 0x000fe4000ff1e0ff */
[----:B------:R-:W-:Y:S01]  /*1da0*/  ULOP3.LUT UR33, UR33, 0xfefffff8, URZ, 0xc0, !UPT ;  /* 0xfefffff821217892 */ /* 0x000fe2000f8ec0ff */
[----:B-1----:R-:W-:Y:S01]  /*1db0*/  SHF.L.U32 R0, R12, 0x1f, RZ ;  /* 0x0000001f0c007819 */ /* 0x002fe200000006ff */
[----:B------:R-:W-:Y:S02]  /*1dc0*/  UIADD3.X UR15, UPT, UPT, URZ, UR27, URZ, UP1, !UPT ;  /* 0x0000001bff0f7290 */ /* 0x000fe40008ffe4ff */
[----:B------:R-:W-:Y:S01]  /*1dd0*/  UIADD3 UR32, UPT, UPT, UR13, 0x6300, UR32 ;  /* 0x000063000d207890 */ /* 0x000fe2000fffe020 */
[----:B------:R3:W4:Y:S01]  /*1de0*/  SYNCS.PHASECHK.TRANS64.TRYWAIT P0, [UR5+0x40], R0 ;  /* 0x00004000ff0075a7 */ /* 0x0007220008001105 */
[----:B------:R-:W-:-:S02]  /*1df0*/  UPRMT UR7, URZ, 0x5410, UR24 ;  /* 0x00005410ff077896 */ /* 0x000fc40008000018 */
[----:B------:R-:W-:Y:S02]  /*1e00*/  UIADD3 UR8, UPT, UPT, UR8, 0x16300, URZ ;  /* 0x0001630008087890 */ /* 0x000fe4000fffe0ff */
[----:B------:R-:W-:Y:S01]  /*1e10*/  UIADD3.X UR5, UPT, UPT, URZ, UR27, URZ, UP0, !UPT ;  /* 0x0000001bff057290 */ /* 0x000fe200087fe4ff */
[----:B------:R-:W-:Y:S01]  /*1e20*/  UMOV UR18, 0x0 ;  /* 0x0000000000127882 */ /* 0x000fe20000000000 */
[----:B------:R-:W-:Y:S01]  /*1e30*/  UMOV UR19, 0x10000000 ;  /* 0x1000000000137882 */ /* 0x000fe20000000000 */
[----:B------:R-:W-:Y:S01]  /*1e40*/  UMOV UR10, UR34 ;  /* 0x00000022000a7c82 */ /* 0x000fe20008000000 */
[----:B------:R-:W-:Y:S01]  /*1e50*/  UMOV UR12, UR36 ;  /* 0x00000024000c7c82 */ /* 0x000fe20008000000 */
[----:B------:R-:W-:Y:S01]  /*1e60*/  UMOV UR9, UR33 ;  /* 0x0000002100097c82 */ /* 0x000fe20008000000 */
[----:B------:R1:W-:Y:S03]  /*1e70*/  UTMALDG.3D.MULTICAST.2CTA [UR32], [UR14], UR7, desc[UR18] ;  /* 0x000012200e0073b4 */ /* 0x0003e60008211807 */
[----:B------:R2:W-:Y:S01]  /*1e80*/  UTMALDG.3D.2CTA [UR8], [UR4], desc[UR18] ;  /* 0x00001208040075b4 */ /* 0x0005e20008211000 */
[----:B-1----:R-:W-:Y:S01]  /*1e90*/  UIADD3 UR34, UPT, UPT, UR34, 0x80, URZ ;  /* 0x0000008022227890 */ /* 0x002fe2000fffe0ff */
[----:B------:R-:W-:Y:S01]  /*1ea0*/  UMOV UR7, UR29 ;  /* 0x0000001d00077c82 */ /* 0x000fe20008000000 */
[----:B--2---:R-:W-:Y:S01]  /*1eb0*/  UMOV UR4, UR6 ;  /* 0x0000000600047c82 */ /* 0x004fe20008000000 */
[----:B------:R-:W-:Y:S09]  /*1ec0*/  BRA.U UP2, `(.L_x_31) ;  /* 0xfffffffd02487547 */ /* 0x000ff2000b83ffff */
.L_x_25:
[----:B------:R-:W-:Y:S01]  /*1ed0*/  ULEA UR4, UR6, UR13, 0x3 ;  /* 0x0000000d06047291 */ /* 0x000fe2000f8e18ff */
[----:B-1-3--:R-:W-:Y:S01]  /*1ee0*/  SHF.L.U32 R0, R12, 0x1f, RZ ;  /* 0x0000001f0c007819 */ /* 0x00afe200000006ff */
[----:B------:R-:W-:Y:S01]  /*1ef0*/  @!P1 SYNCS.ARRIVE.TRANS64.A1T0 RZ, [UR13+0xc8], RZ ;  /* 0x0000c8ffffff99a7 */ /* 0x000fe2000810000d */
[----:B------:R-:W-:-:S06]  /*1f00*/  UISETP.GT.AND UP0, UPT, UR41, UR40, UPT ;  /* 0x000000282900728c */ /* 0x000fcc000bf04270 */
[----:B--2-4-:R1:W2:Y:S03]  /*1f10*/  SYNCS.PHASECHK.TRANS64.TRYWAIT P0, [UR4+0x40], R0 ;  /* 0x00004000ff0075a7 */ /* 0x0142a60008001104 */
[----:B------:R-:W-:Y:S05]  /*1f20*/  BRA.U !UP0, `(.L_x_32) ;  /* 0x0000000108c07547 */ /* 0x000fea000b800000 */
[----:B------:R-:W-:Y:S01]  /*1f30*/  UIADD3 UR25, UPT, UPT, UR44, UR7, URZ ;  /* 0x000000072c197290 */ /* 0x000fe2000fffe0ff */
[----:B------:R-:W-:-:S11]  /*1f40*/  UMOV UR4, UR6 ;  /* 0x0000000600047c82 */ /* 0x000fd60008000000 */
.L_x_38:
[----:B------:R-:W-:Y:S01]  /*1f50*/  ULEA UR17, UR4, UR13, 0x3 ;  /* 0x0000000d04117291 */ /* 0x000fe2000f8e18ff */
[----:B--2---:R-:W-:Y:S01]  /*1f60*/  @P3 MOV R2, 0xc000 ;  /* 0x0000c00000023802 */ /* 0x004fe20000000f00 */
[----:B--2-4-:R-:W-:Y:S10]  /*1f70*/  @P0 BRA `(.L_x_33) ;  /* 0x00000000000c0947 */ /* 0x014ff40003800000 */
[----:B------:R-:W-:-:S04]  /*1f80*/  SHF.L.U32 R3, R12, 0x1f, RZ ;  /* 0x0000001f0c037819 */ /* 0x000fc800000006ff */
[----:B------:R-:W2:Y:S02]  /*1f90*/  SYNCS.PHASECHK.TRANS64.TRYWAIT P0, [UR17+0x40], R3 ;  /* 0x00004003ff0075a7 */ /* 0x000ea40008001111 */
[----:B--2---:R-:W-:Y:S05]  /*1fa0*/  @!P0 BRA `(.L_x_34) ;  /* 0x0000008000a88947 */ /* 0x004fea0003800000 */
.L_x_33:
[----:B------:R2:W-:Y:S01]  /*1fb0*/  @P3 SYNCS.ARRIVE.TRANS64 RZ, [UR17], R2 ;  /* 0x00000002ffff39a7 */ /* 0x0005e20008000011 */
[----:B------:R-:W-:-:S04]  /*1fc0*/  ULOP3.LUT UR5, UR21, 0x2, URZ, 0xfc, !UPT ;  /* 0x0000000215057892 */ /* 0x000fc8000f8efcff */
[----:B------:R-:W-:-:S09]  /*1fd0*/  UISETP.NE.AND UP0, UPT, UR5, 0x2, UPT ;  /* 0x000000020500788c */ /* 0x000fd2000bf05270 */
[----:B------:R-:W-:Y:S05]  /*1fe0*/  BRA.U UP0, `(.L_x_35) ;  /* 0x0000000100047547 */ /* 0x000fea000b800000 */
[----:B------:R-:W-:Y:S05]  /*1ff0*/  BPT.TRAP 0x1 ;  /* 0x000000040000795c */ /* 0x000fea0000300000 */
.L_x_35:
[----:B------:R-:W-:Y:S04]  /*2000*/  BSSY.RECONVERGENT B0, `(.L_x_36) ;  /* 0x0000003000007945 */ /* 0x000fe80003800200 */
[----:B------:R-:W-:Y:S05]  /*2010*/  @!P2 BRA `(.L_x_37) ;  /* 0x000000000004a947 */ /* 0x000fea0003800000 */
[----:B------:R-:W-:Y:S05]  /*2020*/  BPT.TRAP 0x1 ;  /* 0x000000040000795c */ /* 0x000fea0000300000 */
.L_x_37:
[----:B------:R-:W-:Y:S05]  /*2030*/  BSYNC.RECONVERGENT B0 ;  /* 0x0000000000007941 */ /* 0x000fea0003800200 */
.L_x_36:
[----:B------:R-:W-:Y:S02]  /*2040*/  UIADD3 UR5, UPT, UPT, UR4, 0x1, URZ ;  /* 0x0000000104057890 */ /* 0x000fe4000fffe0ff */
[----:B------:R-:W-:Y:S02]  /*2050*/  UIADD3 UR14, UP1, UPT, UR26, 0x80, URZ ;  /* 0x000000801a0e7890 */ /* 0x000fe4000ff3e0ff */
[----:B------:R-:W-:Y:S02]  /*2060*/  UISETP.NE.AND UP0, UPT, UR5, 0x8, UPT ;  /* 0x000000080500788c */ /* 0x000fe4000bf05270 */
[----:B------:R-:W-:Y:S02]  /*2070*/  ULEA UR16, UR4, UR30, 0xd ;  /* 0x0000001e04107291 */ /* 0x000fe4000f8e68ff */
[----:B------:R-:W-:Y:S02]  /*2080*/  USEL UR8, URZ, 0x1, UP0 ;  /* 0x00000001ff087887 */ /* 0x000fe40008000000 */
[----:B------:R-:W-:-:S02]  /*2090*/  USEL UR6, UR5, URZ, UP0 ;  /* 0x000000ff05067287 */ /* 0x000fc40008000000 */
[----:B------:R-:W-:Y:S02]  /*20a0*/  UIADD3 UR22, UP0, UPT, UR26, 0x180, URZ ;  /* 0x000001801a167890 */ /* 0x000fe4000ff1e0ff */
[----:B------:R-:W-:Y:S01]  /*20b0*/  LOP3.LUT R12, R12, UR8, RZ, 0x3c, !PT ;  /* 0x000000080c0c7c12 */ /* 0x000fe2000f8e3cff */
[----:B------:R-:W-:Y:S02]  /*20c0*/  ULEA UR8, UR4, UR13, 0xe ;  /* 0x0000000d04087291 */ /* 0x000fe4000f8e70ff */
[----:B------:R-:W-:Y:S01]  /*20d0*/  ULEA UR5, UR6, UR13, 0x3 ;  /* 0x0000000d06057291 */ /* 0x000fe2000f8e18ff */
[----:B-1----:R-:W-:Y:S01]  /*20e0*/  SHF.L.U32 R0, R12, 0x1f, RZ ;  /* 0x0000001f0c007819 */ /* 0x002fe200000006ff */
[----:B------:R-:W-:Y:S02]  /*20f0*/  USHF.L.U32 UR18, UR7, 0x7, URZ ;  /* 0x0000000707127899 */ /* 0x000fe400080006ff */
[----:B------:R-:W-:Y:S02]  /*2100*/  ULOP3.LUT UR17, UR17, 0xfefffff8, URZ, 0xc0, !UPT ;  /* 0xfefffff811117892 */ /* 0x000fe4000f8ec0ff */
[----:B------:R-:W-:-:S02]  /*2110*/  UIADD3.X UR15, UPT, UPT, URZ, UR27, URZ, UP1, !UPT ;  /* 0x0000001bff0f7290 */ /* 0x000fc40008ffe4ff */
[----:B------:R-:W-:Y:S01]  /*2120*/  UPRMT UR4, URZ, 0x5410, UR24 ;  /* 0x00005410ff047896 */ /* 0x000fe20008000018 */
[----:B------:R3:W4:Y:S01]  /*2130*/  SYNCS.PHASECHK.TRANS64.TRYWAIT P0, [UR5+0x40], R0 ;  /* 0x00004000ff0075a7 */ /* 0x0007220008001105 */
[----:B------:R-:W-:Y:S02]  /*2140*/  UIADD3 UR8, UPT, UPT, UR8, 0x16300, URZ ;  /* 0x0001630008087890 */ /* 0x000fe4000fffe0ff */
[----:B------:R-:W-:Y:S01]  /*2150*/  UIADD3.X UR23, UPT, UPT, URZ, UR27, URZ, UP0, !UPT ;  /* 0x0000001bff177290 */ /* 0x000fe200087fe4ff */
[----:B------:R-:W-:Y:S01]  /*2160*/  UMOV UR32, 0x0 ;  /* 0x0000000000207882 */ /* 0x000fe20000000000 */
[----:B------:R-:W-:Y:S01]  /*2170*/  UMOV UR33, 0x10000000 ;  /* 0x1000000000217882 */ /* 0x000fe20000000000 */
[----:B------:R-:W-:Y:S01]  /*2180*/  UMOV UR19, UR35 ;  /* 0x0000002300137c82 */ /* 0x000fe20008000000 */
[----:B------:R-:W-:Y:S01]  /*2190*/  UMOV UR20, UR36 ;  /* 0x0000002400147c82 */ /* 0x000fe20008000000 */
[----:B------:R-:W-:Y:S01]  /*21a0*/  UMOV UR12, UR36 ;  /* 0x00000024000c7c82 */ /* 0x000fe20008000000 */
[----:B------:R-:W-:Y:S01]  /*21b0*/  UMOV UR9, UR17 ;  /* 0x0000001100097c82 */ /* 0x000fe20008000000 */
[----:B------:R-:W-:Y:S01]  /*21c0*/  UMOV UR10, UR18 ;  /* 0x00000012000a7c82 */ /* 0x000fe20008000000 */
[----:B------:R1:W-:Y:S01]  /*21d0*/  UTMALDG.3D.MULTICAST.2CTA [UR16], [UR14], UR4, desc[UR32] ;  /* 0x000020100e0073b4 */ /* 0x0003e20008211804 */
[----:B------:R-:W-:-:S04]  /*21e0*/  UIADD3 UR7, UPT, UPT, UR7, 0x1, URZ ;  /* 0x0000000107077890 */ /* 0x000fc8000fffe0ff */
[----:B------:R-:W-:Y:S01]  /*21f0*/  UISETP.NE.AND UP0, UPT, UR7, UR25, UPT ;  /* 0x000000190700728c */ /* 0x000fe2000bf05270 */
[----:B------:R3:W-:Y:S01]  /*2200*/  UTMALDG.3D.2CTA [UR8], [UR22], desc[UR32] ;  /* 0x00002008160075b4 */ /* 0x0007e20008211000 */
[----:B-1----:R-:W-:-:S07]  /*2210*/  UMOV UR4, UR6 ;  /* 0x0000000600047c82 */ /* 0x002fce0008000000 */
[----:B---3--:R-:W-:Y:S05]  /*2220*/  BRA.U UP0, `(.L_x_38) ;  /* 0xfffffffd00487547 */ /* 0x008fea000b83ffff */
.L_x_32:
[C---:B------:R-:W-:Y:S01]  /*2230*/  LEA R3, R11.reuse, UR13, 0x3 ;  /* 0x0000000d0b037c11 */ /* 0x040fe2000f8e18ff */
[----:B------:R-:W-:Y:S01]  /*2240*/  NOP ;  /* 0x0000000000007918 */ /* 0x000fe20000000000 */
[----:B-1----:R-:W-:Y:S02]  /*2250*/  SHF.L.U32 R0, R10, 0x1f, RZ ;  /* 0x0000001f0a007819 */ /* 0x002fe400000006ff */
[----:B------:R-:W-:Y:S02]  /*2260*/  LEA R5, R11, UR13, 0x4 ;  /* 0x0000000d0b057c11 */ /* 0x000fe4000f8e20ff */
[----:B--2-4-:R-:W1:Y:S02]  /*2270*/  SYNCS.PHASECHK.TRANS64.TRYWAIT P0, [R3+URZ+0xd0], R0 ;  /* 0x0000d000030075a7 */ /* 0x014e6400080011ff */
[----:B-1----:R-:W-:Y:S05]  /*2280*/  @!P0 BRA `(.L_x_39) ;  /* 0x0000008000088947 */ /* 0x002fea0003800000 */
.L_x_150:
[----:B------:R-:W2:Y:S01]  /*2290*/  LDS.128 R4, [R5+0x160] ;  /* 0x0001600005047984 */ /* 0x000ea20000000c00 */
[----:B------:R-:W-:Y:S01]  /*22a0*/  UISETP.GE.AND UP0, UPT, UR45, 0x1, UPT ;  /* 0x000000012d00788c */ /* 0x000fe2000bf06270 */
[----:B------:R-:W-:Y:S01]  /*22b0*/  @!PT LDS RZ, [RZ] ;  /* 0x00000000fffff984 */ /* 0x000fe20000000800 */
[----:B------:R-:W-:Y:S01]  /*22c0*/  @!PT LDS RZ, [RZ] ;  /* 0x00000000fffff984 */ /* 0x000fe20000000800 */
[----:B------:R-:W-:Y:S01]  /*22d0*/  @!PT LDS RZ, [RZ] ;  /* 0x00000000fffff984 */ /* 0x000fe20000000800 */
[----:B------:R-:W-:Y:S01]  /*22e0*/  @!PT LDS RZ, [RZ] ;  /* 0x00000000fffff984 */ /* 0x000fe20000000800 */
[----:B------:R3:W-:Y:S06]  /*22f0*/  MEMBAR.ALL.CTA ;  /* 0x0000000000007992 */ /* 0x0007ec0000008000 */
[----:B---3--:R-:W3:Y:S01]  /*2300*/  FENCE.VIEW.ASYNC.S ;  /* 0x00000000000073c6 */ /* 0x008ee20000000000 */
[----:B--2---:R-:W-:-:S13]  /*2310*/  LOP3.LUT P0, RZ, R6, 0x1, RZ, 0xc0, !PT ;  /* 0x0000000106ff7812 */ /* 0x004fda000780c0ff */
[----:B---3--:R-:W-:Y:S01]  /*2320*/  VOTEU.ANY UP1, P0 ;  /* 0x0000000000ff7886 */ /* 0x008fe20000020100 */
[----:B------:R-:W-:-:S13]  /*2330*/  PLOP3.LUT P0, PT, PT, PT, UP1, 0x80, 0x8 ;  /* 0x000000000008781c */ /* 0x000fda0003f0f018 */
[----:B-1----:R-:W-:Y:S02]  /*2340*/  @P0 LOP3.LUT R0, R5, 0xffff, RZ, 0xc0, !PT ;  /* 0x0000ffff05000812 */ /* 0x002fe400078ec0ff */
[----:B------:R-:W-:Y:S02]  /*2350*/  @P0 MOV R2, R4 ;  /* 0x0000000400020202 */ /* 0x000fe40000000f00 */
[----:B------:R-:W-:Y:S01]  /*2360*/  @P0 R2UR UR5, R0 ;  /* 0x00000000000502ca */ /* 0x000fe200000e0000 */
[----:B------:R-:W-:Y:S01]  /*2370*/  VIADD R0, R3, 0xe0 ;  /* 0x000000e003007836 */ /* 0x000fe20000000000 */
[----:B------:R-:W-:Y:S02]  /*2380*/  @P0 SHF.R.U32.HI R4, RZ, 0x10, R5 ;  /* 0x00000010ff040819 */ /* 0x000fe40000011605 */
[----:B------:R-:W-:Y:S02]  /*2390*/  @P0 R2UR UR7, R2 ;  /* 0x00000000020702ca */ /* 0x000fe400000e0000 */
[----:B------:R-:W-:-:S02]  /*23a0*/  PRMT R0, RZ, 0x654, R0 ;  /* 0x00000654ff007816 */ /* 0x000fc40000000000 */
[----:B------:R-:W-:Y:S02]  /*23b0*/  @P0 R2UR UR4, R4 ;  /* 0x00000000040402ca */ /* 0x000fe400000e0000 */
[----:B------:R1:W-:Y:S03]  /*23c0*/  SYNCS.ARRIVE.TRANS64.RED.A1T0 RZ, [R0+URZ], RZ ;  /* 0x000000ff00ff79a7 */ /* 0x0003e600081004ff */
[----:B------:R-:W-:-:S04]  /*23d0*/  @UP1 UMOV UR31, UR5 ;  /* 0x00000005001f1c82 */ /* 0x000fc80008000000 */
[----:B------:R-:W-:-:S04]  /*23e0*/  @UP1 UMOV UR37, UR7 ;  /* 0x0000000700251c82 */ /* 0x000fc80008000000 */
[----:B------:R-:W-:Y:S01]  /*23f0*/  @UP1 UMOV UR36, UR4 ;  /* 0x0000000400241c82 */ /* 0x000fe20008000000 */
[----:B------:R-:W-:Y:S05]  /*2400*/  BRA.U !UP0, `(.L_x_40) ;  /* 0x0000000108d47547 */ /* 0x000fea000b800000 */
[----:B------:R-:W2:Y:S01]  /*2410*/  LDCU.128 UR16, c[0x0][0xb10] ;  /* 0x00016200ff1077ac */ /* 0x000ea20008000c00 */
[----:B------:R-:W3:Y:S01]  /*2420*/  LDCU UR12, c[0x0][0xb20] ;  /* 0x00016400ff0c77ac */ /* 0x000ee20008000800 */
[----:B------:R-:W4:Y:S01]  /*2430*/  LDCU UR20, c[0x0][0xb0c] ;  /* 0x00016180ff1477ac */ /* 0x000f220008000800 */
[----:B------:R-:W1:Y:S01]  /*2440*/  LDCU.64 UR8, c[0x0][0xb28] ;  /* 0x00016500ff0877ac */ /* 0x000e620008000a00 */
[----:B------:R-:W-:Y:S02]  /*2450*/  UISETP.NE.AND UP3, UPT, UR45, 0x1, UPT ;  /* 0x000000012d00788c */ /* 0x000fe4000bf65270 */
[----:B--2---:R-:W-:Y:S02]  /*2460*/  UIMAD.WIDE.U32 UR10, UR38, UR19, URZ ;  /* 0x00000013260a72a5 */ /* 0x004fe4000f8e00ff */
[----:B------:R-:W-:Y:S02]  /*2470*/  UIMAD.WIDE.U32 UR4, UR39, UR16, URZ ;  /* 0x00000010270472a5 */ /* 0x000fe4000f8e00ff */
[----:B------:R-:W-:-:S02]  /*2480*/  UISETP.NE.AND UP0, UPT, UR18, 0x1, UPT ;  /* 0x000000011200788c */ /* 0x000fc4000bf05270 */
[----:B------:R-:W-:Y:S01]  /*2490*/  UIMAD.WIDE.U32 UR22, UR31, UR19, URZ ;  /* 0x000000131f1672a5 */ /* 0x000fe2000f8e00ff */
[----:B------:R-:W-:Y:S02]  /*24a0*/  UMOV UR10, UR11 ;  /* 0x0000000b000a7c82 */ /* 0x000fe40008000000 */
[----:B------:R-:W-:Y:S01]  /*24b0*/  UMOV UR4, UR5 ;  /* 0x0000000500047c82 */ /* 0x000fe20008000000 */
[----:B---3--:R-:W-:Y:S02]  /*24c0*/  USHF.R.U32.HI UR10, URZ, UR12, UR10 ;  /* 0x0000000cff0a7299 */ /* 0x008fe4000801160a */
[----:B----4-:R-:W-:Y:S02]  /*24d0*/  UISETP.NE.AND UP2, UPT, UR20, 0x1, UPT ;  /* 0x000000011400788c */ /* 0x010fe4000bf45270 */
[----:B------:R-:W-:Y:S02]  /*24e0*/  USHF.R.U32.HI UR4, URZ, UR17, UR4 ;  /* 0x00000011ff047299 */ /* 0x000fe40008011604 */
[----:B------:R-:W-:-:S02]  /*24f0*/  USEL UR5, UR38, UR10, !UP0 ;  /* 0x0000000a26057287 */ /* 0x000fc4000c000000 */
[----:B------:R-:W-:Y:S02]  /*2500*/  USEL UR7, UR39, UR4, !UP2 ;  /* 0x0000000427077287 */ /* 0x000fe4000d000000 */
[----:B-1----:R-:W-:Y:S01]  /*2510*/  UIMAD.WIDE.U32 UR10, UR5, UR8, URZ ;  /* 0x00000008050a72a5 */ /* 0x002fe2000f8e00ff */
[----:B------:R-:W-:Y:S01]  /*2520*/  UMOV UR4, UR23 ;  /* 0x0000001700047c82 */ /* 0x000fe20008000000 */
[----:B------:R-:W-:Y:S02]  /*2530*/  UIMAD.WIDE.U32 UR14, UR37, UR16, URZ ;  /* 0x00000010250e72a5 */ /* 0x000fe4000f8e00ff */
[----:B------:R-:W-:-:S03]  /*2540*/  UIMAD.WIDE.U32 UR22, UR7, UR8, URZ ;  /* 0x00000008071672a5 */ /* 0x000fc6000f8e00ff */
[----:B------:R-:W-:Y:S01]  /*2550*/  UMOV UR10, UR11 ;  /* 0x0000000b000a7c82 */ /* 0x000fe20008000000 */
[----:B------:R-:W-:Y:S02]  /*2560*/  USHF.R.U32.HI UR4, URZ, UR12, UR4 ;  /* 0x0000000cff047299 */ /* 0x000fe40008011604 */
[----:B------:R-:W-:Y:S01]  /*2570*/  @UP3 USHF.R.U32.HI UR5, URZ, UR9, UR10 ;  /* 0x00000009ff053299 */ /* 0x000fe2000801160a */
[----:B------:R-:W-:Y:S01]  /*2580*/  UMOV UR14, UR15 ;  /* 0x0000000f000e7c82 */ /* 0x000fe20008000000 */
[----:B------:R-:W-:Y:S01]  /*2590*/  UMOV UR22, UR23 ;  /* 0x0000001700167c82 */ /* 0x000fe20008000000 */
[----:B------:R-:W-:Y:S02]  /*25a0*/  USHF.R.U32.HI UR17, URZ, UR17, UR14 ;  /* 0x00000011ff117299 */ /* 0x000fe4000801160e */
[----:B------:R-:W-:Y:S02]  /*25b0*/  USEL UR4, UR31, UR4, !UP0 ;  /* 0x000000041f047287 */ /* 0x000fe4000c000000 */
[----:B------:R-:W-:-:S02]  /*25c0*/  @UP3 USHF.R.U32.HI UR7, URZ, UR9, UR22 ;  /* 0x00000009ff073299 */ /* 0x000fc40008011616 */
[----:B------:R-:W-:Y:S02]  /*25d0*/  UIMAD UR10, UR45, UR5, URZ ;  /* 0x000000052d0a72a4 */ /* 0x000fe4000f8e02ff */
[----:B------:R-:W-:Y:S02]  /*25e0*/  USEL UR5, UR37, UR17, !UP2 ;  /* 0x0000001125057287 */ /* 0x000fe4000d000000 */
[----:B------:R-:W-:Y:S02]  /*25f0*/  UIMAD UR12, UR45, UR7, URZ ;  /* 0x000000072d0c72a4 */ /* 0x000fe4000f8e02ff */
[----:B------:R-:W-:Y:S02]  /*2600*/  UISETP.GE.AND UP0, UPT, UR4, UR10, UPT ;  /* 0x0000000a0400728c */ /* 0x000fe4000bf06270 */
[----:B------:R-:W-:Y:S02]  /*2610*/  UIMAD.WIDE.U32 UR10, UR4, UR8, URZ ;  /* 0x00000008040a72a5 */ /* 0x000fe4000f8e00ff */
[----:B------:R-:W-:-:S02]  /*2620*/  UISETP.GE.OR UP0, UPT, UR5, UR12, UP0 ;  /* 0x0000000c0500728c */ /* 0x000fc40008706670 */
[----:B------:R-:W-:Y:S02]  /*2630*/  UIMAD.WIDE.U32 UR14, UR5, UR8, URZ ;  /* 0x00000008050e72a5 */ /* 0x000fe4000f8e00ff */
[----:B------:R-:W-:Y:S01]  /*2640*/  UIADD3 UR12, UPT, UPT, -UR5, URZ, URZ ;  /* 0x000000ff050c7290 */ /* 0x000fe2000fffe1ff */
[----:B------:R-:W-:Y:S01]  /*2650*/  UMOV UR10, UR11 ;  /* 0x0000000b000a7c82 */ /* 0x000fe20008000000 */
[----:B------:R-:W-:Y:S02]  /*2660*/  UIADD3 UR11, UPT, UPT, -UR4, URZ, URZ ;  /* 0x000000ff040b7290 */ /* 0x000fe4000fffe1ff */
[----:B------:R-:W-:-:S03]  /*2670*/  USHF.R.U32.HI UR10, URZ, UR9, UR10 ;  /* 0x00000009ff0a7299 */ /* 0x000fc6000801160a */
[----:B------:R-:W-:Y:S01]  /*2680*/  @!UP0 UMOV UR8, UR15 ;  /* 0x0000000f00088c82 */ /* 0x000fe20008000000 */
[----:B------:R-:W-:Y:S02]  /*2690*/  UIMAD UR11, UR18, UR11, UR31 ;  /* 0x0000000b120b72a4 */ /* 0x000fe4000f8e021f */
[----:B------:R-:W-:Y:S02]  /*26a0*/  USEL UR10, UR4, UR10, !UP3 ;  /* 0x0000000a040a7287 */ /* 0x000fe4000d800000 */
[----:B------:R-:W-:Y:S02]  /*26b0*/  @!UP0 USHF.R.U32.HI UR8, URZ, UR9, UR8 ;  /* 0x00000009ff088299 */ /* 0x000fe40008011608 */
[----:B------:R-:W-:Y:S02]  /*26c0*/  UIADD3 UR9, UPT, UPT, -UR10, URZ, URZ ;  /* 0x000000ff0a097290 */ /* 0x000fe4000fffe1ff */
[----:B------:R-:W-:Y:S02]  /*26d0*/  @!UP0 USEL UR8, UR5, UR8, !UP3 ;  /* 0x0000000805088287 */ /* 0x000fe4000d800000 */
[----:B------:R-:W-:-:S02]  /*26e0*/  UIMAD UR9, UR45, UR9, UR4 ;  /* 0x000000092d0972a4 */ /* 0x000fc4000f8e0204 */
[----:B------:R-:W-:Y:S02]  /*26f0*/  @!UP0 UIADD3 UR10, UPT, UPT, UR10, -UR8, URZ ;  /* 0x800000080a0a8290 */ /* 0x000fe4000fffe0ff */
[----:B------:R-:W-:Y:S02]  /*2700*/  @!UP0 UIMAD UR8, UR9, UR7, UR8 ;  /* 0x00000007090882a4 */ /* 0x000fe4000f8e0208 */
[----:B------:R-:W-:Y:S02]  /*2710*/  @!UP0 UIMAD UR4, UR45, UR10, UR5 ;  /* 0x0000000a2d0482a4 */ /* 0x000fe4000f8e0205 */
[----:B------:R-:W-:Y:S02]  /*2720*/  UIMAD UR7, UR20, UR12, UR37 ;  /* 0x0000000c140772a4 */ /* 0x000fe4000f8e0225 */
[----:B------:R-:W-:Y:S01]  /*2730*/  UIMAD UR31, UR4, UR18, UR11 ;  /* 0x00000012041f72a4 */ /* 0x000fe2000f8e020b */
[----:B------:R-:W-:Y:S02]  /*2740*/  @!UP0 UMOV UR5, UR8 ;  /* 0x0000000800058c82 */ /* 0x000fe40008000000 */
[----:B------:R-:W-:-:S12]  /*2750*/  UIMAD UR37, UR5, UR20, UR7 ;  /* 0x00000014052572a4 */ /* 0x000fd8000f8e0207 */
.L_x_40:
[----:B------:R-:W2:Y:S02]  /*2760*/  LDCU UR4, c[0x0][0xb30] ;  /* 0x00016600ff0477ac */ /* 0x000ea40008000800 */
[----:B--2---:R-:W-:-:S09]  /*2770*/  UISETP.NE.AND UP0, UPT, UR4, 0x1, UPT ;  /* 0x000000010400788c */ /* 0x004fd2000bf05270 */
[----:B------:R-:W-:Y:S05]  /*2780*/  BRA.U UP0, `(.L_x_41) ;  /* 0x0000000100447547 */ /* 0x000fea000b800000 */
[----:B------:R-:W2:Y:S01]  /*2790*/  LDCU.128 UR16, c[0x0][0xb10] ;  /* 0x00016200ff1077ac */ /* 0x000ea20008000c00 */
[----:B------:R-:W3:Y:S01]  /*27a0*/  LDCU UR10, c[0x0][0xb0c] ;  /* 0x00016180ff0a77ac */ /* 0x000ee20008000800 */
[----:B------:R-:W4:Y:S01]  /*27b0*/  LDCU UR7, c[0x0][0xb20] ;  /* 0x00016400ff0777ac */ /* 0x000f220008000800 */
[----:B--2---:R-:W-:Y:S02]  /*27c0*/  UIMAD.WIDE.U32 UR8, UR37, UR16, URZ ;  /* 0x00000010250872a5 */ /* 0x004fe4000f8e00ff */
[----:B------:R-:W-:Y:S02]  /*27d0*/  UIMAD.WIDE.U32 UR4, UR31, UR19, URZ ;  /* 0x000000131f0472a5 */ /* 0x000fe4000f8e00ff */
[----:B---3--:R-:W-:Y:S02]  /*27e0*/  UISETP.NE.AND UP2, UPT, UR10, 0x1, UPT ;  /* 0x000000010a00788c */ /* 0x008fe4000bf45270 */
[----:B------:R-:W-:Y:S01]  /*27f0*/  UISETP.NE.AND UP0, UPT, UR18, 0x1, UPT ;  /* 0x000000011200788c */ /* 0x000fe2000bf05270 */
[----:B------:R-:W-:-:S02]  /*2800*/  UMOV UR8, UR9 ;  /* 0x0000000900087c82 */ /* 0x000fc40008000000 */
[----:B------:R-:W-:Y:S01]  /*2810*/  UMOV UR4, UR5 ;  /* 0x0000000500047c82 */ /* 0x000fe20008000000 */
[----:B------:R-:W-:Y:S02]  /*2820*/  USHF.R.U32.HI UR17, URZ, UR17, UR8 ;  /* 0x00000011ff117299 */ /* 0x000fe40008011608 */
[----:B----4-:R-:W-:Y:S02]  /*2830*/  USHF.R.U32.HI UR4, URZ, UR7, UR4 ;  /* 0x00000007ff047299 */ /* 0x010fe40008011604 */
[----:B------:R-:W-:Y:S02]  /*2840*/  USEL UR5, UR37, UR17, !UP2 ;  /* 0x0000001125057287 */ /* 0x000fe4000d000000 */
[----:B------:R-:W-:-:S04]  /*2850*/  USEL UR4, UR31, UR4, !UP0 ;  /* 0x000000041f047287 */ /* 0x000fc8000c000000 */
[----:B------:R-:W-:Y:S02]  /*2860*/  UIADD3 UR7, UPT, UPT, UR5, -UR4, URZ ;  /* 0x8000000405077290 */ /* 0x000fe4000fffe0ff */
[----:B------:R-:W-:Y:S02]  /*2870*/  UIADD3 UR4, UPT, UPT, -UR5, UR4, URZ ;  /* 0x0000000405047290 */ /* 0x000fe4000fffe1ff */
[----:B------:R-:W-:Y:S02]  /*2880*/  UIMAD UR31, UR7, UR18, UR31 ;  /* 0x00000012071f72a4 */ /* 0x000fe4000f8e021f */
[----:B------:R-:W-:-:S12]  /*2890*/  UIMAD UR37, UR4, UR10, UR37 ;  /* 0x0000000a042572a4 */ /* 0x000fd8000f8e0225 */
.L_x_41:
[----:B------:R-:W-:Y:S01]  /*28a0*/  VIADD R11, R11, 0x1 ;  /* 0x000000010b0b7836 */ /* 0x000fe20000000000 */
[----:B------:R-:W-:Y:S01]  /*28b0*/  R2UR UR4, R88 ;  /* 0x00000000580472ca */ /* 0x000fe200000e0000 */
[----:B------:R-:W-:Y:S01]  /*28c0*/  UIADD3 UR32, UPT, UPT, UR31, UR59, URZ ;  /* 0x0000003b1f207290 */ /* 0x000fe2000fffe0ff */
[----:B------:R-:W-:Y:S02]  /*28d0*/  PLOP3.LUT P1, PT, PT, PT, PT, 0x80, 0x8 ;  /* 0x000000000008781c */ /* 0x000fe40003f2f070 */
[----:B------:R-:W-:-:S04]  /*28e0*/  ISETP.NE.AND P0, PT, R11, 0x2, PT ;  /* 0x000000020b00780c */ /* 0x000fc80003f05270 */
[----:B------:R-:W-:Y:S02]  /*28f0*/  SEL R3, RZ, 0x1, P0 ;  /* 0x00000001ff037807 */ /* 0x000fe40000000000 */
[----:B------:R-:W-:Y:S02]  /*2900*/  SEL R11, R11, RZ, P0 ;  /* 0x000000ff0b0b7207 */ /* 0x000fe40000000000 */
[----:B------:R-:W-:Y:S01]  /*2910*/  LOP3.LUT R10, R10, R3, RZ, 0x3c, !PT ;  /* 0x000000030a0a7212 */ /* 0x000fe200078e3cff */
[----:B------:R-:W-:Y:S01]  /*2920*/  UIADD3 UR20, UPT, UPT, UR37, UR4, URZ ;  /* 0x0000000425147290 */ /* 0x000fe2000fffe0ff */
[----:B------:R-:W-:Y:S11]  /*2930*/  BRA.U UP1, `(.L_x_42) ;  /* 0xfffffff101447547 */ /* 0x000ff6000b83ffff */
[----:B------:R-:W-:Y:S01]  /*2940*/  UIADD3 UR13, UPT, UPT, UR13, 0x40, URZ ;  /* 0x000000400d0d7890 */ /* 0x000fe2000fffe0ff */
[----:B------:R-:W-:-:S03]  /*2950*/  SHF.L.U32 R3, R12, 0x1f, RZ ;  /* 0x0000001f0c037819 */ /* 0x000fc600000006ff */
[----:B------:R-:W-:-:S09]  /*2960*/  ULEA UR4, UR6, UR13, 0x3 ;  /* 0x0000000d06047291 */ /* 0x000fd2000f8e18ff */
[----:B------:R-:W2:Y:S02]  /*2970*/  SYNCS.PHASECHK.TRANS64.TRYWAIT P0, [UR4], R3 ;  /* 0x00000003ff0075a7 */ /* 0x000ea40008001104 */
[----:B--2---:R-:W-:Y:S05]  /*2980*/  @!P0 BRA `(.L_x_43) ;  /* 0x00000078005c8947 */ /* 0x004fea0003800000 */
.L_x_152:
[----:B------:R-:W-:-:S04]  /*2990*/  UIADD3 UR4, UPT, UPT, UR6, 0x1, URZ ;  /* 0x0000000106047890 */ /* 0x000fc8000fffe0ff */
[----:B------:R-:W-:-:S04]  /*29a0*/  UISETP.NE.AND UP0, UPT, UR4, 0x8, UPT ;  /* 0x000000080400788c */ /* 0x000fc8000bf05270 */
[----:B------:R-:W-:Y:S02]  /*29b0*/  USEL UR6, URZ, 0x1, UP0 ;  /* 0x00000001ff067887 */ /* 0x000fe40008000000 */
[----:B------:R-:W-:-:S04]  /*29c0*/  USEL UR4, UR4, URZ, UP0 ;  /* 0x000000ff04047287 */ /* 0x000fc80008000000 */
[----:B------:R-:W-:Y:S01]  /*29d0*/  ULEA UR5, UR4, UR13, 0x3 ;  /* 0x0000000d04057291 */ /* 0x000fe2000f8e18ff */
[----:B------:R-:W-:-:S04]  /*29e0*/  LOP3.LUT R2, R12, UR6, RZ, 0x3c, !PT ;  /* 0x000000060c027c12 */ /* 0x000fc8000f8e3cff */
[----:B-1----:R-:W-:-:S04]  /*29f0*/  SHF.L.U32 R3, R2, 0x1f, RZ ;  /* 0x0000001f02037819 */ /* 0x002fc800000006ff */
[----:B------:R-:W1:Y:S02]  /*2a00*/  SYNCS.PHASECHK.TRANS64.TRYWAIT P0, [UR5], R3 ;  /* 0x00000003ff0075a7 */ /* 0x000e640008001105 */
[----:B-1----:R-:W-:Y:S05]  /*2a10*/  @!P0 BRA `(.L_x_44) ;  /* 0x0000007800508947 */ /* 0x002fea0003800000 */
.L_x_154:
        /* <DEDUP_REMOVED lines=9> */
.L_x_156:
        /* <DEDUP_REMOVED lines=9> */
.L_x_158:
        /* <DEDUP_REMOVED lines=9> */
.L_x_160:
        /* <DEDUP_REMOVED lines=9> */
.L_x_162:
        /* <DEDUP_REMOVED lines=9> */
.L_x_164:
[----:B------:R-:W-:-:S04]  /*2cf0*/  UIADD3 UR4, UPT, UPT, UR4, 0x1, URZ ;  /* 0x0000000104047890 */ /* 0x000fc8000fffe0ff */
[----:B------:R-:W-:-:S04]  /*2d00*/  UISETP.NE.AND UP0, UPT, UR4, 0x8, UPT ;  /* 0x000000080400788c */ /* 0x000fc8000bf05270 */
[----:B------:R-:W-:Y:S02]  /*2d10*/  USEL UR5, URZ, 0x1, UP0 ;  /* 0x00000001ff057887 */ /* 0x000fe40008000000 */
[----:B------:R-:W-:-:S04]  /*2d20*/  USEL UR4, UR4, URZ, UP0 ;  /* 0x000000ff04047287 */ /* 0x000fc80008000000 */
[----:B------:R-:W-:Y:S01]  /*2d30*/  ULEA UR4, UR4, UR13, 0x3 ;  /* 0x0000000d04047291 */ /* 0x000fe2000f8e18ff */
[----:B-1----:R-:W-:-:S04]  /*2d40*/  LOP3.LUT R3, R2, UR5, RZ, 0x3c, !PT ;  /* 0x0000000502037c12 */ /* 0x002fc8000f8e3cff */
[----:B------:R-:W-:Y:S01]  /*2d50*/  SHF.L.U32 R3, R3, 0x1f, RZ ;  /* 0x0000001f03037819 */ /* 0x000fe200000006ff */
[----:B------:R-:W-:-:S07]  /*2d60*/  IMAD.U32 R0, RZ, RZ, UR4 ;  /* 0x00000004ff007e24 */ /* 0x000fce000f8e00ff */
.L_x_50:
[----:B-1----:R1:W2:Y:S02]  /*2d70*/  SYNCS.PHASECHK.TRANS64.TRYWAIT P0, [R0+URZ], R3 ;  /* 0x00000003000075a7 */ /* 0x0022a400080011ff */
[----:B--2---:R-:W-:Y:S05]  /*2d80*/  @!P0 NANOSLEEP.SYNCS 0x989680 ;  /* 0x009896800000895d */ /* 0x004fea0003900000 */
[----:B------:R-:W2:Y:S02]  /*2d90*/  @!P0 SYNCS.PHASECHK.TRANS64 P0, [R0+URZ], R3 ;  /* 0x00000003000085a7 */ /* 0x000ea400080010ff */
[----:B--2---:R-:W-:Y:S05]  /*2da0*/  @P0 EXIT ;  /* 0x000000000000094d */ /* 0x004fea0003800000 */
[----:B------:R-:W-:Y:S05]  /*2db0*/  BRA `(.L_x_50) ;  /* 0xfffffffc00ec7947 */ /* 0x000fea000383ffff */
.L_x_22:
[----:B------:R-:W-:-:S04]  /*2dc0*/  UISETP.NE.AND UP0, UPT, UR58, URZ, UPT ;  /* 0x000000ff3a00728c */ /* 0x000fc8000bf05270 */
[----:B------:R-:W-:-:S09]  /*2dd0*/  UISETP.NE.OR UP0, UPT, UR13, 0x1, UP0 ;  /* 0x000000010d00788c */ /* 0x000fd20008705670 */
[----:B------:R-:W-:Y:S05]  /*2de0*/  BRA.U UP0, `(.L_x_51) ;  /* 0x0000000500487547 */ /* 0x000fea000b800000 */
[----:B------:R-:W-:Y:S01]  /*2df0*/  ISETP.GE.U32.AND P2, PT, R0, 0x4, PT ;  /* 0x000000040000780c */ /* 0x000fe20003f46070 */
[----:B------:R-:W-:Y:S01]  /*2e00*/  IMAD.MOV.U32 R12, RZ, RZ, 0x1 ;  /* 0x00000001ff0c7424 */ /* 0x000fe200078e00ff */
[----:B------:R-:W-:Y:S02]  /*2e10*/  CS2R R10, SRZ ;  /* 0x00000000000a7805 */ /* 0x000fe4000001ff00 */
[----:B------:R-:W-:Y:S01]  /*2e20*/  CS2R R8, SRZ ;  /* 0x0000000000087805 */ /* 0x000fe2000001ff00 */
[----:B------:R-:W-:Y:S01]  /*2e30*/  UMOV UR4, 0x400 ;  /* 0x0000040000047882 */ /* 0x000fe20000000000 */
[----:B------:R-:W-:Y:S01]  /*2e40*/  UMOV UR5, URZ ;  /* 0x000000ff00057c82 */ /* 0x000fe20008000000 */
[----:B------:R-:W-:-:S12]  /*2e50*/  ULEA UR6, UR58, UR4, 0x18 ;  /* 0x000000043a067291 */ /* 0x000fd8000f8ec0ff */
.L_x_55:
[----:B------:R-:W-:Y:S02]  /*2e60*/  LEA R2, R8, UR6, 0x3 ;  /* 0x0000000608027c11 */ /* 0x000fe4000f8e18ff */
[----:B------:R-:W-:-:S03]  /*2e70*/  SHF.L.U32 R5, R9, 0x1f, RZ ;  /* 0x0000001f09057819 */ /* 0x000fc600000006ff */
[----:B------:R-:W-:Y:S01]  /*2e80*/  VIADD R4, R2, 0x140 ;  /* 0x0000014002047836 */ /* 0x000fe20000000000 */
[----:B------:R-:W1:Y:S02]  /*2e90*/  SYNCS.PHASECHK.TRANS64.TRYWAIT P0, [R2+URZ+0x130], R5 ;  /* 0x00013005020075a7 */ /* 0x000e6400080011ff */
[----:B-1----:R-:W-:Y:S05]  /*2ea0*/  @!P0 BRA `(.L_x_52) ;  /* 0x0000007400bc8947 */ /* 0x002fea0003800000 */
.L_x_165:
[----:B------:R-:W-:Y:S01]  /*2eb0*/  ULEA UR4, UR5, UR6, 0x3 ;  /* 0x0000000605047291 */ /* 0x000fe2000f8e18ff */
[----:B------:R-:W-:Y:S02]  /*2ec0*/  PRMT R4, RZ, 0x654, R4 ;  /* 0x00000654ff047816 */ /* 0x000fe40000000004 */
[----:B-1----:R-:W-:Y:S01]  /*2ed0*/  SHF.L.U32 R5, R12, 0x1f, RZ ;  /* 0x0000001f0c057819 */ /* 0x002fe200000006ff */
[----:B------:R-:W-:Y:S01]  /*2ee0*/  UIADD3 UR7, UPT, UPT, UR4, 0xd0, URZ ;  /* 0x000000d004077890 */ /* 0x000fe2000fffe0ff */
[----:B------:R1:W-:Y:S05]  /*2ef0*/  SYNCS.ARRIVE.TRANS64.RED.A1T0 RZ, [R4+URZ], RZ ;  /* 0x000000ff04ff79a7 */ /* 0x0003ea00081004ff */
[----:B------:R-:W-:Y:S01]  /*2f00*/  IMAD.U32 R7, RZ, RZ, UR7 ;  /* 0x00000007ff077e24 */ /* 0x000fe2000f8e00ff */
[----:B------:R-:W2:Y:S04]  /*2f10*/  SYNCS.PHASECHK.TRANS64.TRYWAIT P0, [UR4+0xe0], R5 ;  /* 0x0000e005ff0075a7 */ /* 0x000ea80008001104 */
[----:B------:R-:W-:Y:S01]  /*2f20*/  PRMT R6, R0, 0x654, R7 ;  /* 0x0000065400067816 */ /* 0x000fe20000000007 */
[----:B-1----:R-:W-:Y:S01]  /*2f30*/  @!P2 IMAD.MOV.U32 R4, RZ, RZ, 0x10 ;  /* 0x00000010ff04a424 */ /* 0x002fe200078e00ff */
[----:B--2---:R-:W-:Y:S06]  /*2f40*/  @!P0 BRA `(.L_x_53) ;  /* 0x0000007400a88947 */ /* 0x004fec0003800000 */
.L_x_167:
[----:B------:R-:W-:Y:S01]  /*2f50*/  ULEA UR8, UR5, UR6, 0x4 ;  /* 0x0000000605087291 */ /* 0x000fe2000f8e20ff */
[----:B------:R-:W-:Y:S01]  /*2f60*/  SEL R3, R6, R3, !P2 ;  /* 0x0000000306037207 */ /* 0x000fe20005000000 */
[----:B------:R-:W-:Y:S01]  /*2f70*/  UIADD3 UR9, UPT, UPT, UR4, 0xd0, URZ ;  /* 0x000000d004097890 */ /* 0x000fe2000fffe0ff */
[----:B-1----:R-:W-:Y:S01]  /*2f80*/  LEA R2, R11, UR6, 0x3 ;  /* 0x000000060b027c11 */ /* 0x002fe2000f8e18ff */
[----:B------:R-:W-:Y:S01]  /*2f90*/  UIADD3 UR8, UPT, UPT, UR8, 0x160, URZ ;  /* 0x0000016008087890 */ /* 0x000fe2000fffe0ff */
[----:B------:R-:W-:Y:S01]  /*2fa0*/  SHF.L.U32 R5, R10, 0x1f, RZ ;  /* 0x0000001f0a057819 */ /* 0x000fe200000006ff */
[----:B------:R1:W-:Y:S01]  /*2fb0*/  @!P2 SYNCS.ARRIVE.TRANS64.RED RZ, [R3+URZ], R4 ;  /* 0x0000000403ffa9a7 */ /* 0x0003e200080004ff */
[----:B------:R-:W-:Y:S01]  /*2fc0*/  UIADD3 UR4, UPT, UPT, UR5, 0x1, URZ ;  /* 0x0000000105047890 */ /* 0x000fe2000fffe0ff */
[----:B------:R-:W-:-:S03]  /*2fd0*/  VIADD R8, R8, 0x1 ;  /* 0x0000000108087836 */ /* 0x000fc60000000000 */
[----:B------:R-:W-:Y:S02]  /*2fe0*/  UISETP.NE.AND UP0, UPT, UR4, 0x2, UPT ;  /* 0x000000020400788c */ /* 0x000fe4000bf05270 */
[----:B------:R-:W-:Y:S06]  /*2ff0*/  UGETNEXTWORKID.BROADCAST [UR8], [UR9] ;  /* 0x00000000080073ca */ /* 0x000fec0008000100 */
[----:B------:R-:W-:Y:S01]  /*3000*/  USEL UR7, URZ, 0x1, UP0 ;  /* 0x00000001ff077887 */ /* 0x000fe20008000000 */
[----:B------:R-:W-:Y:S01]  /*3010*/  ISETP.NE.AND P0, PT, R8, 0x2, PT ;  /* 0x000000020800780c */ /* 0x000fe20003f05270 */
[----:B------:R-:W-:Y:S01]  /*3020*/  USEL UR5, UR4, URZ, UP0 ;  /* 0x000000ff04057287 */ /* 0x000fe20008000000 */
[----:B------:R-:W2:Y:S03]  /*3030*/  SYNCS.PHASECHK.TRANS64.TRYWAIT P1, [R2+URZ+0xd0], R5 ;  /* 0x0000d005020075a7 */ /* 0x000ea600080211ff */
[----:B------:R-:W-:Y:S01]  /*3040*/  LOP3.LUT R12, R12, UR7, RZ, 0x3c, !PT ;  /* 0x000000070c0c7c12 */ /* 0x000fe2000f8e3cff */
[----:B-12---:R-:W-:Y:S07]  /*3050*/  @!P1 BRA `(.L_x_54) ;  /* 0x00000074007c9947 */ /* 0x006fee0003800000 */
.L_x_168:
[C---:B------:R-:W-:Y:S01]  /*3060*/  LEA R4, R11.reuse, UR6, 0x4 ;  /* 0x000000060b047c11 */ /* 0x040fe2000f8e20ff */
[----:B-1----:R-:W-:Y:S01]  /*3070*/  VIADD R2, R2, 0xe0 ;  /* 0x000000e002027836 */ /* 0x002fe20000000000 */
[----:B------:R-:W-:Y:S01]  /*3080*/  SEL R8, R8, RZ, P0 ;  /* 0x000000ff08087207 */ /* 0x000fe20000000000 */
[----:B------:R-:W-:-:S03]  /*3090*/  VIADD R11, R11, 0x1 ;  /* 0x000000010b0b7836 */ /* 0x000fc60000000000 */
[----:B------:R-:W1:Y:S01]  /*30a0*/  LDS.128 R4, [R4+0x160] ;  /* 0x0001600004047984 */ /* 0x000e620000000c00 */
[----:B------:R-:W-:Y:S02]  /*30b0*/  PRMT R2, RZ, 0x654, R2 ;  /* 0x00000654ff027816 */ /* 0x000fe40000000002 */
[C---:B------:R-:W-:Y:S01]  /*30c0*/  ISETP.NE.AND P1, PT, R11.reuse, 0x2, PT ;  /* 0x000000020b00780c */ /* 0x040fe20003f25270 */
[----:B------:R-:W-:Y:S01]  /*30d0*/  @!PT LDS RZ, [RZ] ;  /* 0x00000000fffff984 */ /* 0x000fe20000000800 */
[----:B------:R-:W-:Y:S01]  /*30e0*/  @!PT LDS RZ, [RZ] ;  /* 0x00000000fffff984 */ /* 0x000fe20000000800 */
[----:B------:R-:W-:Y:S01]  /*30f0*/  @!PT LDS RZ, [RZ] ;  /* 0x00000000fffff984 */ /* 0x000fe20000000800 */
[----:B------:R-:W-:Y:S01]  /*3100*/  @!PT LDS RZ, [RZ] ;  /* 0x00000000fffff984 */ /* 0x000fe20000000800 */
[----:B------:R2:W-:Y:S06]  /*3110*/  MEMBAR.ALL.CTA ;  /* 0x0000000000007992 */ /* 0x0005ec0000008000 */
[----:B--2---:R-:W2:Y:S01]  /*3120*/  FENCE.VIEW.ASYNC.S ;  /* 0x00000000000073c6 */ /* 0x004ea20000000000 */
[----:B------:R-:W-:Y:S01]  /*3130*/  SEL R11, R11, RZ, P1 ;  /* 0x000000ff0b0b7207 */ /* 0x000fe20000800000 */
[----:B--2---:R2:W-:Y:S01]  /*3140*/  SYNCS.ARRIVE.TRANS64.RED.A1T0 RZ, [R2+URZ], RZ ;  /* 0x000000ff02ff79a7 */ /* 0x0045e200081004ff */
[----:B-1----:R-:W-:-:S02]  /*3150*/  LOP3.LUT P3, RZ, R6, 0x1, RZ, 0xc0, !PT ;  /* 0x0000000106ff7812 */ /* 0x002fc4000786c0ff */
[----:B------:R-:W-:-:S04]  /*3160*/  SEL R5, RZ, 0x1, P1 ;  /* 0x00000001ff057807 */ /* 0x000fc80000800000 */
[----:B------:R-:W-:Y:S02]  /*3170*/  LOP3.LUT R10, R10, R5, RZ, 0x3c, !PT ;  /* 0x000000050a0a7212 */ /* 0x000fe400078e3cff */
[----:B--2---:R-:W-:-:S04]  /*3180*/  SEL R2, RZ, 0x1, P0 ;  /* 0x00000001ff027807 */ /* 0x004fc80000000000 */
[----:B------:R-:W-:Y:S01]  /*3190*/  LOP3.LUT R9, R9, R2, RZ, 0x3c, !PT ;  /* 0x0000000209097212 */ /* 0x000fe200078e3cff */
[----:B------:R-:W-:Y:S06]  /*31a0*/  @P3 BRA `(.L_x_55) ;  /* 0xfffffffc002c3947 */ /* 0x000fec000383ffff */
[----:B------:R-:W-:Y:S01]  /*31b0*/  ULEA UR4, UR5, UR6, 0x3 ;  /* 0x0000000605047291 */ /* 0x000fe2000f8e18ff */
[----:B------:R-:W-:-:S08]  /*31c0*/  SHF.L.U32 R3, R12, 0x1f, RZ ;  /* 0x0000001f0c037819 */ /* 0x000fd000000006ff */
[----:B------:R-:W1:Y:S02]  /*31d0*/  SYNCS.PHASECHK.TRANS64 P0, [UR4+0xe0], R3 ;  /* 0x0000e003ff0075a7 */ /* 0x000e640008001004 */
[----:B-1----:R-:W-:Y:S05]  /*31e0*/  @P0 BRA `(.L_x_56) ;  /* 0x0000000000080947 */ /* 0x002fea0003800000 */
[----:B------:R-:W1:Y:S02]  /*31f0*/  SYNCS.PHASECHK.TRANS64.TRYWAIT P0, [UR4+0xe0], R3 ;  /* 0x0000e003ff0075a7 */ /* 0x000e640008001104 */
[----:B-1----:R-:W-:Y:S05]  /*3200*/  @!P0 BRA `(.L_x_57) ;  /* 0x0000007400248947 */ /* 0x002fea0003800000 */
.L_x_56:
[----:B------:R-:W-:-:S04]  /*3210*/  UIADD3 UR7, UPT, UPT, UR5, 0x1, URZ ;  /* 0x0000000105077890 */ /* 0x000fc8000fffe0ff */
[----:B------:R-:W-:-:S04]  /*3220*/  UISETP.NE.AND UP0, UPT, UR7, 0x2, UPT ;  /* 0x000000020700788c */ /* 0x000fc8000bf05270 */
[----:B------:R-:W-:Y:S02]  /*3230*/  USEL UR8, URZ, 0x1, UP0 ;  /* 0x00000001ff087887 */ /* 0x000fe40008000000 */
[----:B------:R-:W-:-:S04]  /*3240*/  USEL UR7, UR7, URZ, UP0 ;  /* 0x000000ff07077287 */ /* 0x000fc80008000000 */
[----:B------:R-:W-:Y:S01]  /*3250*/  ULEA UR7, UR7, UR6, 0x3 ;  /* 0x0000000607077291 */ /* 0x000fe2000f8e18ff */
[----:B-1----:R-:W-:-:S04]  /*3260*/  LOP3.LUT R3, R12, UR8, RZ, 0x3c, !PT ;  /* 0x000000080c037c12 */ /* 0x002fc8000f8e3cff */
[----:B------:R-:W-:-:S04]  /*3270*/  SHF.L.U32 R0, R3, 0x1f, RZ ;  /* 0x0000001f03007819 */ /* 0x000fc800000006ff */
[----:B------:R-:W1:Y:S02]  /*3280*/  SYNCS.PHASECHK.TRANS64 P0, [UR7+0xe0], R0 ;  /* 0x0000e000ff0075a7 */ /* 0x000e640008001007 */
[----:B-1----:R-:W-:Y:S05]  /*3290*/  @P0 EXIT ;  /* 0x000000000000094d */ /* 0x002fea0003800000 */
[----:B------:R-:W-:Y:S02]  /*32a0*/  SHF.L.U32 R3, R3, 0x1f, RZ ;  /* 0x0000001f03037819 */ /* 0x000fe400000006ff */
[----:B------:R-:W-:-:S07]  /*32b0*/  MOV R0, UR7 ;  /* 0x0000000700007c02 */ /* 0x000fce0008000f00 */
.L_x_58:
[----:B-1----:R1:W2:Y:S02]  /*32c0*/  SYNCS.PHASECHK.TRANS64.TRYWAIT P0, [R0+URZ+0xe0], R3 ;  /* 0x0000e003000075a7 */ /* 0x0022a400080011ff */
[----:B--2---:R-:W-:Y:S05]  /*32d0*/  @!P0 NANOSLEEP.SYNCS 0x989680 ;  /* 0x009896800000895d */ /* 0x004fea0003900000 */
[----:B------:R-:W2:Y:S02]  /*32e0*/  @!P0 SYNCS.PHASECHK.TRANS64 P0, [R0+URZ+0xe0], R3 ;  /* 0x0000e003000085a7 */ /* 0x000ea400080010ff */
[----:B--2---:R-:W-:Y:S05]  /*32f0*/  @P0 EXIT ;  /* 0x000000000000094d */ /* 0x004fea0003800000 */
[----:B------:R-:W-:Y:S05]  /*3300*/  BRA `(.L_x_58) ;  /* 0xfffffffc00ec7947 */ /* 0x000fea000383ffff */
.L_x_51:
[----:B------:R-:W-:Y:S05]  /*3310*/  BRA.U UP4, `(.L_x_59) ;  /* 0x0000001104d87547 */ /* 0x000fea000b800000 */
[----:B------:R-:W-:Y:S01]  /*3320*/  UMOV UR4, 0x40 ;  /* 0x0000004000047882 */ /* 0x000fe20000000000 */
[----:B------:R-:W-:Y:S01]  /*3330*/  NOP ;  /* 0x0000000000007918 */ /* 0x000fe20000000000 */
[----:B------:R-:W-:Y:S01]  /*3340*/  ULEA UR5, UR58, UR4, 0x18 ;  /* 0x000000043a057291 */ /* 0x000fe2000f8ec0ff */
[----:B------:R-:W-:Y:S02]  /*3350*/  UMOV UR6, 0x400 ;  /* 0x0000040000067882 */ /* 0x000fe40000000000 */
[----:B------:R-:W-:-:S06]  /*3360*/  ULEA UR6, UR58, UR6, 0x18 ;  /* 0x000000063a067291 */ /* 0x000fcc000f8ec0ff */
[----:B------:R-:W1:Y:S02]  /*3370*/  LDS.U8 R0, [UR5+0x1c] ;  /* 0x00001c05ff007984 */ /* 0x000e640008000000 */
[----:B-1----:R-:W-:-:S13]  /*3380*/  ISETP.NE.AND P0, PT, R0, RZ, PT ;  /* 0x000000ff0000720c */ /* 0x002fda0003f05270 */
[----:B------:R-:W-:Y:S05]  /*3390*/  @P0 BRA `(.L_x_60) ;  /* 0x0000000400080947 */ /* 0x000fea0003800000 */
[----:B------:R-:W-:Y:S02]  /*33a0*/  UISETP.NE.U32.AND UP1, UPT, UR47, 0x1, UPT ;  /* 0x000000012f00788c */ /* 0x000fe4000bf25070 */
[----:B------:R-:W-:-:S07]  /*33b0*/  UIADD3 UR7, UPT, UPT, UR5, 0x8, URZ ;  /* 0x0000000805077890 */ /* 0x000fce000fffe0ff */
[----:B------:R-:W-:Y:S05]  /*33c0*/  BRA.U !UP1, `(.L_x_61) ;  /* 0x00000001099c7547 */ /* 0x000fea000b800000 */
[----:B------:R-:W-:Y:S01]  /*33d0*/  ELECT P0, URZ, PT ;  /* 0x0000000000ff782f */ /* 0x000fe20003800000 */
[----:B------:R-:W-:-:S12]  /*33e0*/  BSSY B0, `(.L_x_61) ;  /* 0x0000025000007945 */ /* 0x000fd80003800000 */
[----:B------:R-:W-:Y:S05]  /*33f0*/  @!P0 BRA `(.L_x_62) ;  /* 0x00000000008c8947 */ /* 0x000fea0003800000 */
[----:B------:R-:W-:-:S05]  /*3400*/  UMOV UR4, 0x10 ;  /* 0x0000001000047882 */ /* 0x000fca0000000000 */
[----:B------:R-:W-:Y:S04]  /*3410*/  DEPBAR.LE SB1, 0x36 ;  /* 0x00009d800000791a */ /* 0x000fe80000000000 */
[----:B------:R-:W1:Y:S02]  /*3420*/  UTCATOMSWS.2CTA.FIND_AND_SET.ALIGN UP0, UR4, UR4 ;  /* 0x00000004000475e3 */ /* 0x000e640008200800 */
[----:B-1----:R-:W-:Y:S01]  /*3430*/  MOV R11, UR4 ;  /* 0x00000004000b7c02 */ /* 0x002fe20008000f00 */
[----:B------:R-:W-:Y:S06]  /*3440*/  BRA.U UP0, `(.L_x_63) ;  /* 0x0000000100187547 */ /* 0x000fec000b800000 */
.L_x_64:
[----:B------:R-:W-:Y:S05]  /*3450*/  NANOSLEEP 0x64 ;  /* 0x000000640000795d */ /* 0x000fea0003800000 */
[----:B------:R-:W-:-:S05]  /*3460*/  UMOV UR4, 0x10 ;  /* 0x0000001000047882 */ /* 0x000fca0000000000 */
[----:B------:R-:W-:Y:S04]  /*3470*/  DEPBAR.LE SB1, 0x36 ;  /* 0x00009d800000791a */ /* 0x000fe80000000000 */
[----:B------:R-:W1:Y:S02]  /*3480*/  UTCATOMSWS.2CTA.FIND_AND_SET.ALIGN UP0, UR4, UR4 ;  /* 0x00000004000475e3 */ /* 0x000e640008200800 */
[----:B-1----:R-:W-:Y:S01]  /*3490*/  MOV R11, UR4 ;  /* 0x00000004000b7c02 */ /* 0x002fe20008000f00 */
[----:B------:R-:W-:Y:S05]  /*34a0*/  BRA.U !UP0, `(.L_x_64) ;  /* 0xfffffffd08e87547 */ /* 0x000fea000b83ffff */
.L_x_63:
[----:B------:R-:W1:Y:S01]  /*34b0*/  LDS R7, [UR5+0x10] ;  /* 0x00001005ff077984 */ /* 0x000e620008000800 */
[----:B------:R-:W-:Y:S01]  /*34c0*/  IMAD.U32 R5, RZ, RZ, UR6 ;  /* 0x00000006ff057e24 */ /* 0x000fe2000f8e00ff */
[----:B------:R-:W-:-:S03]  /*34d0*/  MOV R4, UR46 ;  /* 0x0000002e00047c02 */ /* 0x000fc60008000f00 */
[----:B------:R-:W-:Y:S01]  /*34e0*/  VIADD R5, R5, 0x180 ;  /* 0x0000018005057836 */ /* 0x000fe20000000000 */
[----:B-1----:R-:W-:-:S04]  /*34f0*/  SHF.L.U32 R7, R7, 0x1f, RZ ;  /* 0x0000001f07077819 */ /* 0x002fc800000006ff */
[----:B------:R-:W1:Y:S02]  /*3500*/  SYNCS.PHASECHK.TRANS64.TRYWAIT P0, [UR5+0x8], R7 ;  /* 0x00000807ff0075a7 */ /* 0x000e640008001105 */
[----:B-1----:R-:W-:Y:S05]  /*3510*/  @P0 BRA `(.L_x_65) ;  /* 0x0000000000080947 */ /* 0x002fea0003800000 */
[----:B------:R-:W1:Y:S02]  /*3520*/  SYNCS.PHASECHK.TRANS64.TRYWAIT P0, [UR5+0x8], R7 ;  /* 0x00000807ff0075a7 */ /* 0x000e640008001105 */
[----:B-1----:R-:W-:Y:S05]  /*3530*/  @!P0 BRA `(.L_x_66) ;  /* 0x0000007000708947 */ /* 0x002fea0003800000 */
.L_x_65:
[----:B-1----:R-:W-:Y:S01]  /*3540*/  HFMA2 R0, -RZ, RZ, 0, 5.9604644775390625e-08 ;  /* 0x00000001ff007431 */ /* 0x002fe200000001ff */
[----:B------:R-:W-:Y:S01]  /*3550*/  UPRMT UR4, UR46, 0x654, UR7 ;  /* 0x000006542e047896 */ /* 0x000fe20008000007 */
[----:B------:R-:W-:Y:S01]  /*3560*/  IMAD.MOV.U32 R8, RZ, RZ, 0xffff ;  /* 0x0000ffffff087424 */ /* 0x000fe200078e00ff */
[----:B------:R-:W-:Y:S01]  /*3570*/  PRMT R4, R4, 0x654, R5 ;  /* 0x0000065404047816 */ /* 0x000fe20000000005 */
[----:B------:R-:W-:Y:S02]  /*3580*/  IMAD.MOV.U32 R6, RZ, RZ, 0x4 ;  /* 0x00000004ff067424 */ /* 0x000fe400078e00ff */
[----:B------:R-:W-:Y:S01]  /*3590*/  IMAD.SHL.U32 R9, R11, 0x20, RZ ;  /* 0x000000200b097824 */ /* 0x000fe200078e00ff */
[----:B------:R-:W-:Y:S02]  /*35a0*/  MOV R5, UR4 ;  /* 0x0000000400057c02 */ /* 0x000fe40008000f00 */
[-C--:B------:R-:W-:Y:S01]  /*35b0*/  SHF.L.U32 R8, R8, R11.reuse, RZ ;  /* 0x0000000b08087219 */ /* 0x080fe200000006ff */
[----:B------:R1:W-:Y:S01]  /*35c0*/  SYNCS.ARRIVE.TRANS64.RED RZ, [UR4], R6 ;  /* 0x00000006ffff79a7 */ /* 0x0003e20008000404 */
[----:B------:R-:W-:Y:S01]  /*35d0*/  SHF.L.U32 R7, R0, R11, RZ ;  /* 0x0000000b00077219 */ /* 0x000fe200000006ff */
[----:B------:R1:W-:Y:S04]  /*35e0*/  STS [UR6+0x180], R9 ;  /* 0x00018009ff007988 */ /* 0x0003e80008000806 */
[----:B------:R1:W-:Y:S04]  /*35f0*/  STAS [R4.64], R11 ;  /* 0x0000000b04007dbd */ /* 0x0003e8000c0008ff */
[----:B------:R1:W-:Y:S04]  /*3600*/  ATOMS.OR RZ, [UR5+0x14], R8 ;  /* 0x00001408ffff798c */ /* 0x0003e8000b000005 */
[----:B------:R1:W-:Y:S04]  /*3610*/  ATOMS.OR RZ, [UR5+0x18], R7 ;  /* 0x00001807ffff798c */ /* 0x0003e8000b000005 */
[----:B------:R1:W-:Y:S02]  /*3620*/  ATOMS.XOR RZ, [UR5+0x10], R0 ;  /* 0x00001000ffff798c */ /* 0x0003e4000b800005 */
.L_x_62:
[----:B------:R-:W-:Y:S05]  /*3630*/  BSYNC B0 ;  /* 0x0000000000007941 */ /* 0x000fea0003800000 */
.L_x_61:
[----:B------:R-:W-:Y:S05]  /*3640*/  BRA.U UP1, `(.L_x_67) ;  /* 0x00000001016c7547 */ /* 0x000fea000b800000 */
[----:B------:R-:W-:-:S03]  /*3650*/  UMOV UR4, 0xffffffff ;  /* 0xffffffff00047882 */ /* 0x000fc60000000000 */
[----:B------:R-:W-:Y:S05]  /*3660*/  BRA.DIV UR4, `(.L_x_68) ;  /* 0x00000072043c7947 */ /* 0x000fea000b800000 */
[----:B------:R-:W-:-:S13]  /*3670*/  ELECT P6, URZ, PT ;  /* 0x0000000000ff782f */ /* 0x000fda00038c0000 */
.L_x_172:
[----:B------:R-:W-:Y:S05]  /*3680*/  @!P6 BRA `(.L_x_67) ;  /* 0x00000000005ce947 */ /* 0x000fea0003800000 */
[----:B-1----:R-:W1:Y:S02]  /*3690*/  LDS R5, [UR5+0x10] ;  /* 0x00001005ff057984 */ /* 0x002e640008000800 */
[----:B-1----:R-:W-:-:S04]  /*36a0*/  SHF.L.U32 R5, R5, 0x1f, RZ ;  /* 0x0000001f05057819 */ /* 0x002fc800000006ff */
[----:B------:R-:W1:Y:S02]  /*36b0*/  SYNCS.PHASECHK.TRANS64.TRYWAIT P0, [UR5+0x8], R5 ;  /* 0x00000805ff0075a7 */ /* 0x000e640008001105 */
[----:B-1----:R-:W-:Y:S05]  /*36c0*/  @P0 BRA `(.L_x_69) ;  /* 0x0000000000080947 */ /* 0x002fea0003800000 */
[----:B------:R-:W1:Y:S02]  /*36d0*/  SYNCS.PHASECHK.TRANS64.TRYWAIT P0, [UR5+0x8], R5 ;  /* 0x00000805ff0075a7 */ /* 0x000e640008001105 */
[----:B-1----:R-:W-:Y:S05]  /*36e0*/  @!P0 BRA `(.L_x_70) ;  /* 0x00000070003c8947 */ /* 0x002fea0003800000 */
.L_x_69:
[----:B------:R-:W2:Y:S01]  /*36f0*/  LDS R7, [UR6+0x180] ;  /* 0x00018006ff077984 */ /* 0x000ea20008000800 */
[----:B-1----:R-:W-:Y:S02]  /*3700*/  HFMA2 R0, -RZ, RZ, 0, 5.9604644775390625e-08 ;  /* 0x00000001ff007431 */ /* 0x002fe400000001ff */
[----:B------:R-:W-:Y:S01]  /*3710*/  IMAD.MOV.U32 R4, RZ, RZ, 0xffff ;  /* 0x0000ffffff047424 */ /* 0x000fe200078e00ff */
[----:B------:R-:W-:Y:S01]  /*3720*/  UPRMT UR4, UR46, 0x654, UR7 ;  /* 0x000006542e047896 */ /* 0x000fe20008000007 */
[----:B--2---:R-:W-:-:S03]  /*3730*/  IMAD.SHL.U32 R5, R7, 0x20, RZ ;  /* 0x0000002007057824 */ /* 0x004fc600078e00ff */
[-C--:B------:R-:W-:Y:S02]  /*3740*/  SHF.L.U32 R4, R4, R7.reuse, RZ ;  /* 0x0000000704047219 */ /* 0x080fe400000006ff */
[----:B------:R-:W-:Y:S01]  /*3750*/  SHF.L.U32 R7, R0, R7, RZ ;  /* 0x0000000700077219 */ /* 0x000fe200000006ff */
[----:B------:R2:W-:Y:S04]  /*3760*/  STS [UR6+0x180], R5 ;  /* 0x00018005ff007988 */ /* 0x0005e80008000806 */
[----:B------:R2:W-:Y:S04]  /*3770*/  ATOMS.OR RZ, [UR5+0x14], R4 ;  /* 0x00001404ffff798c */ /* 0x0005e8000b000005 */
[----:B------:R2:W-:Y:S01]  /*3780*/  ATOMS.OR RZ, [UR5+0x18], R7 ;  /* 0x00001807ffff798c */ /* 0x0005e2000b000005 */
[----:B------:R-:W-:Y:S03]  /*3790*/  SYNCS.ARRIVE.TRANS64.RED.A1T0 RZ, [UR4], RZ ;  /* 0x000000ffffff79a7 */ /* 0x000fe60008100404 */
[----:B------:R2:W-:Y:S01]  /*37a0*/  ATOMS.XOR RZ, [UR5+0x10], R0 ;  /* 0x00001000ffff798c */ /* 0x0005e2000b800005 */
[----:B------:R-:W-:Y:S05]  /*37b0*/  BRA `(.L_x_67) ;  /* 0x0000000000107947 */ /* 0x000fea0003800000 */
.L_x_60:
[----:B------:R-:W-:Y:S02]  /*37c0*/  MOV R0, 0xffffffff ;  /* 0xffffffff00007802 */ /* 0x000fe40000000f00 */
[----:B------:R-:W-:-:S03]  /*37d0*/  MOV R4, 0x3800 ;  /* 0x0000380000047802 */ /* 0x000fc60000000f00 */
[----:B------:R1:W-:Y:S04]  /*37e0*/  STS [UR6+0x180], R0 ;  /* 0x00018000ff007988 */ /* 0x0003e80008000806 */
[----:B-1---5:R-:W-:Y:S05]  /*37f0*/  CALL.REL.NOINC `($__internal_1_$__cuda_sm10x_tcgen05_guardrail_trap_phase_invalid_during_alloc) ;  /* 0x00000078000c7944 */ /* 0x022fea0003c00000 */
.L_x_67:
[----:B------:R-:W-:Y:S05]  /*3800*/  WARPSYNC.ALL ;  /* 0x0000000000007948 */ /* 0x000fea0003800000 */
[----:B------:R-:W3:Y:S01]  /*3810*/  S2UR UR4, SR_CgaCtaId ;  /* 0x00000000000479c3 */ /* 0x000ee20000008800 */
[----:B------:R-:W-:Y:S01]  /*3820*/  UMOV UR26, 0x400 ;  /* 0x00000400001a7882 */ /* 0x000fe20000000000 */
[----:B------:R-:W-:-:S06]  /*3830*/  NOP ;  /* 0x0000000000007918 */ /* 0x000fcc0000000000 */
[----:B------:R-:W-:Y:S06]  /*3840*/  BAR.ARV 0x6, 0xa0 ;  /* 0x0182800000007b1d */ /* 0x000fec0000002000 */
[----:B------:R-:W4:Y:S01]  /*3850*/  LDCU UR6, c[0x0][0x38c] ;  /* 0x00007180ff0677ac */ /* 0x000f220008000800 */
[----:B------:R-:W-:Y:S01]  /*3860*/  LOP3.LUT R3, R3, 0xffff, RZ, 0xc0, !PT ;  /* 0x0000ffff03037812 */ /* 0x000fe200078ec0ff */
[----:B-1----:R-:W-:Y:S01]  /*3870*/  IMAD.MOV.U32 R9, RZ, RZ, 0x1 ;  /* 0x00000001ff097424 */ /* 0x002fe200078e00ff */
[----:B------:R-:W-:Y:S01]  /*3880*/  LOP3.LUT R2, R2, 0xffff, RZ, 0xc0, !PT ;  /* 0x0000ffff02027812 */ /* 0x000fe200078ec0ff */
[----:B------:R-:W-:Y:S01]  /*3890*/  IMAD.MOV.U32 R8, RZ, RZ, RZ ;  /* 0x000000ffff087224 */ /* 0x000fe200078e00ff */
[----:B------:R-:W-:Y:S01]  /*38a0*/  R2UR UR28, R3 ;  /* 0x00000000031c72ca */ /* 0x000fe200000e0000 */
[----:B------:R-:W-:Y:S01]  /*38b0*/  UMOV UR32, URZ ;  /* 0x000000ff00207c82 */ /* 0x000fe20008000000 */
[----:B------:R-:W-:-:S02]  /*38c0*/  R2UR UR42, R2 ;  /* 0x00000000022a72ca */ /* 0x000fc400000e0000 */
[----:B------:R-:W-:Y:S01]  /*38d0*/  CS2R R2, SRZ ;  /* 0x0000000000027805 */ /* 0x000fe2000001ff00 */
[----:B------:R-:W-:Y:S01]  /*38e0*/  UMOV UR23, URZ ;  /* 0x000000ff00177c82 */ /* 0x000fe20008000000 */
[----:B---3--:R-:W-:Y:S01]  /*38f0*/  ULEA UR26, UR4, UR26, 0x18 ;  /* 0x0000001a041a7291 */ /* 0x008fe2000f8ec0ff */
[----:B------:R-:W-:Y:S01]  /*3900*/  UMOV UR22, URZ ;  /* 0x000000ff00167c82 */ /* 0x000fe20008000000 */
[----:B------:R-:W-:Y:S02]  /*3910*/  UISETP.NE.AND UP3, UPT, UR47, URZ, UPT ;  /* 0x000000ff2f00728c */ /* 0x000fe4000bf65270 */
[----:B------:R-:W-:Y:S02]  /*3920*/  UIADD3 UR5, UPT, UPT, UR26, 0x6300, URZ ;  /* 0x000063001a057890 */ /* 0x000fe4000fffe0ff */
[----:B------:R-:W-:-:S03]  /*3930*/  UIADD3 UR4, UPT, UPT, UR26, 0x16300, URZ ;  /* 0x000163001a047890 */ /* 0x000fc6000fffe0ff */
[----:B--2---:R-:W1:Y:S01]  /*3940*/  LDS R0, [UR26+0x180] ;  /* 0x0001801aff007984 */ /* 0x004e620008000800 */
[----:B----4-:R-:W-:Y:S02]  /*3950*/  UIADD3 UR6, UPT, UPT, UR6, 0x7f, URZ ;  /* 0x0000007f06067890 */ /* 0x010fe4000fffe0ff */
[----:B------:R-:W-:Y:S02]  /*3960*/  USHF.R.U32.HI UR5, URZ, 0x4, UR5 ;  /* 0x00000004ff057899 */ /* 0x000fe40008011605 */
[----:B------:R-:W-:Y:S02]  /*3970*/  USHF.R.S32.HI UR33, URZ, 0x1f, UR6 ;  /* 0x0000001fff217899 */ /* 0x000fe40008011406 */
[----:B------:R-:W-:Y:S02]  /*3980*/  USHF.R.U32.HI UR4, URZ, 0x4, UR4 ;  /* 0x00000004ff047899 */ /* 0x000fe40008011604 */
[----:B------:R-:W-:Y:S02]  /*3990*/  ULEA.HI UR33, UR33, UR6, URZ, 0x7 ;  /* 0x0000000621217291 */ /* 0x000fe4000f8f38ff */
[----:B------:R-:W-:-:S02]  /*39a0*/  ULOP3.LUT UR5, UR5, 0x3fff, URZ, 0xc0, !UPT ;  /* 0x00003fff05057892 */ /* 0x000fc4000f8ec0ff */
[----:B------:R-:W-:Y:S02]  /*39b0*/  USHF.R.S32.HI UR33, URZ, 0x7, UR33 ;  /* 0x00000007ff217899 */ /* 0x000fe40008011421 */
[----:B------:R-:W-:Y:S02]  /*39c0*/  ULOP3.LUT UR30, UR4, 0x3fff, URZ, 0xc0, !UPT ;  /* 0x00003fff041e7892 */ /* 0x000fe4000f8ec0ff */
[----:B------:R-:W-:Y:S01]  /*39d0*/  UISETP.LT.AND UP0, UPT, UR33, 0x1, UPT ;  /* 0x000000012100788c */ /* 0x000fe2000bf01270 */
[----:B------:R-:W-:Y:S01]  /*39e0*/  UMOV UR40, 0x0 ;  /* 0x0000000000287882 */ /* 0x000fe20000000000 */
[----:B------:R-:W-:Y:S01]  /*39f0*/  UMOV UR41, 0x8400010 ;  /* 0x0840001000297882 */ /* 0x000fe20000000000 */
[----:B------:R-:W-:Y:S02]  /*3a00*/  ULOP3.LUT UR29, UR5, 0x10000, URZ, 0xfc, !UPT ;  /* 0x00010000051d7892 */ /* 0x000fe4000f8efcff */
[----:B------:R-:W-:Y:S02]  /*3a10*/  ULOP3.LUT UR30, UR30, 0x10000, URZ, 0xfc, !UPT ;  /* 0x000100001e1e7892 */ /* 0x000fe4000f8efcff */
[----:B------:R-:W-:Y:S01]  /*3a20*/  USEL UR43, UR33, 0x1, !UP0 ;  /* 0x00000001212b7887 */ /* 0x000fe2000c000000 */
[----:B------:R-:W-:Y:S01]  /*3a30*/  UMOV UR38, 0x0 ;  /* 0x0000000000267882 */ /* 0x000fe20000000000 */
[----:B------:R-:W-:Y:S01]  /*3a40*/  UMOV UR39, 0x8400010 ;  /* 0x0840001000277882 */ /* 0x000fe20000000000 */
[----:B------:R-:W-:Y:S01]  /*3a50*/  UMOV UR36, 0x0 ;  /* 0x0000000000247882 */ /* 0x000fe20000000000 */
[----:B------:R-:W-:Y:S01]  /*3a60*/  UMOV UR37, 0x8400010 ;  /* 0x0840001000257882 */ /* 0x000fe20000000000 */
[----:B------:R-:W-:Y:S01]  /*3a70*/  UMOV UR34, 0x0 ;  /* 0x0000000000227882 */ /* 0x000fe20000000000 */
[----:B------:R-:W-:Y:S01]  /*3a80*/  UMOV UR35, 0x8400010 ;  /* 0x0840001000237882 */ /* 0x000fe20000000000 */
[----:B-1----:R-:W-:-:S15]  /*3a90*/  R2UR UR44, R0 ;  /* 0x00000000002c72ca */ /* 0x002fde00000e0000 */
.L_x_78:
[C---:B------:R-:W-:Y:S02]  /*3aa0*/  LEA R0, R8.reuse, UR26, 0x3 ;  /* 0x0000001a08007c11 */ /* 0x040fe4000f8e18ff */
[----:B------:R-:W-:Y:S02]  /*3ab0*/  SHF.L.U32 R5, R3, 0x1f, RZ ;  /* 0x0000001f03057819 */ /* 0x000fe400000006ff */
[----:B------:R-:W-:Y:S02]  /*3ac0*/  LEA R4, R8, UR26, 0x4 ;  /* 0x0000001a08047c11 */ /* 0x000fe4000f8e20ff */
[----:B------:R-:W1:Y:S02]  /*3ad0*/  SYNCS.PHASECHK.TRANS64.TRYWAIT P0, [R0+URZ+0xd0], R5 ;  /* 0x0000d005000075a7 */ /* 0x000e6400080011ff */
[----:B-1-3--:R-:W-:Y:S05]  /*3ae0*/  @!P0 BRA `(.L_x_71) ;  /* 0x0000006c00548947 */ /* 0x00afea0003800000 */
.L_x_173:
[----:B-1----:R-:W1:Y:S01]  /*3af0*/  LDS.128 R4, [R4+0x160] ;  /* 0x0001600004047984 */ /* 0x002e620000000c00 */
[----:B------:R-:W-:Y:S02]  /*3b00*/  VIADD R0, R0, 0xe0 ;  /* 0x000000e000007836 */ /* 0x000fe40000000000 */
[----:B------:R-:W-:Y:S01]  /*3b10*/  VIADD R8, R8, 0x1 ;  /* 0x0000000108087836 */ /* 0x000fe20000000000 */
[----:B------:R-:W-:Y:S01]  /*3b20*/  @!PT LDS RZ, [RZ] ;  /* 0x00000000fffff984 */ /* 0x000fe20000000800 */
[----:B------:R-:W-:Y:S01]  /*3b30*/  @!PT LDS RZ, [RZ] ;  /* 0x00000000fffff984 */ /* 0x000fe20000000800 */
[----:B------:R-:W-:Y:S01]  /*3b40*/  @!PT LDS RZ, [RZ] ;  /* 0x00000000fffff984 */ /* 0x000fe20000000800 */
[----:B------:R-:W-:Y:S01]  /*3b50*/  @!PT LDS RZ, [RZ] ;  /* 0x00000000fffff984 */ /* 0x000fe20000000800 */
[----:B------:R2:W-:Y:S06]  /*3b60*/  MEMBAR.ALL.CTA ;  /* 0x0000000000007992 */ /* 0x0005ec0000008000 */
[----:B--2---:R-:W2:Y:S01]  /*3b70*/  FENCE.VIEW.ASYNC.S ;  /* 0x00000000000073c6 */ /* 0x004ea20000000000 */
[----:B------:R-:W-:-:S04]  /*3b80*/  PRMT R0, RZ, 0x654, R0 ;  /* 0x00000654ff007816 */ /* 0x000fc80000000000 */
[----:B--2---:R2:W-:Y:S01]  /*3b90*/  SYNCS.ARRIVE.TRANS64.RED.A1T0 RZ, [R0+URZ], RZ ;  /* 0x000000ff00ff79a7 */ /* 0x0045e200081004ff */
[----:B-1----:R-:W-:Y:S01]  /*3ba0*/  LOP3.LUT P1, RZ, R6, 0x1, RZ, 0xc0, !PT ;  /* 0x0000000106ff7812 */ /* 0x002fe2000782c0ff */
[----:B--2---:R-:W-:-:S12]  /*3bb0*/  BRA.U UP3, `(.L_x_72) ;  /* 0x0000000503087547 */ /* 0x004fd8000b800000 */
[----:B------:R-:W1:Y:S01]  /*3bc0*/  LDCU UR4, c[0x0][0x38c] ;  /* 0x00007180ff0477ac */ /* 0x000e620008000800 */
[----:B------:R-:W-:Y:S02]  /*3bd0*/  PLOP3.LUT P2, PT, PT, PT, PT, 0x80, 0x8 ;  /* 0x000000000008781c */ /* 0x000fe40003f4f070 */
[----:B------:R-:W-:Y:S01]  /*3be0*/  SHF.L.U32 R5, R9, 0x1f, RZ ;  /* 0x0000001f09057819 */ /* 0x000fe200000006ff */
[----:B------:R-:W-:Y:S02]  /*3bf0*/  ULEA UR31, UR32, UR26, 0x3 ;  /* 0x0000001a201f7291 */ /* 0x000fe4000f8e18ff */
[----:B------:R-:W-:Y:S02]  /*3c00*/  ULEA UR11, UR32, UR44, 0x7 ;  /* 0x0000002c200b7291 */ /* 0x000fe4000f8e38ff */
[----:B-1----:R-:W-:-:S06]  /*3c10*/  UISETP.GE.AND UP0, UPT, UR4, 0x1, UPT ;  /* 0x000000010400788c */ /* 0x002fcc000bf06270 */
[----:B------:R-:W-:-:S05]  /*3c20*/  PLOP3.LUT P0, PT, PT, PT, UP0, 0x80, 0x8 ;  /* 0x000000000008781c */ /* 0x000fca0003f0f008 */
[----:B------:R-:W-:-:S08]  /*3c30*/  @UP0 ULEA UR4, UR23, UR26, 0x3 ;  /* 0x0000001a17040291 */ /* 0x000fd0000f8e18ff */
[----:B------:R-:W-:-:S04]  /*3c40*/  @P0 SHF.L.U32 R0, R2, 0x1f, RZ ;  /* 0x0000001f02000819 */ /* 0x000fc800000006ff */
[----:B------:R1:W2:Y:S01]  /*3c50*/  @P0 SYNCS.PHASECHK.TRANS64.TRYWAIT P2, [UR4], R0 ;  /* 0x00000000ff0005a7 */ /* 0x0002a20008041104 */
[----:B------:R-:W3:Y:S02]  /*3c60*/  SYNCS.PHASECHK.TRANS64.TRYWAIT P0, [UR31+0x110], R5 ;  /* 0x00011005ff0075a7 */ /* 0x000ee4000800111f */
[----:B-123--:R-:W-:Y:S05]  /*3c70*/  @!P0 BRA `(.L_x_73) ;  /* 0x0000006c00048947 */ /* 0x00efea0003800000 */
.L_x_175:
[----:B------:R-:W-:Y:S01]  /*3c80*/  UMOV UR27, UR22 ;  /* 0x00000016001b7c82 */ /* 0x000fe20008000000 */
[----:B------:R-:W-:Y:S05]  /*3c90*/  BRA.U !UP0, `(.L_x_74) ;  /* 0x0000000108c07547 */ /* 0x000fea000b800000 */
[----:B------:R-:W-:Y:S02]  /*3ca0*/  UIADD3 UR27, UPT, UPT, UR43, UR22, URZ ;  /* 0x000000162b1b7290 */ /* 0x000fe4000fffe0ff */
[----:B------:R-:W-:Y:S01]  /*3cb0*/  UPLOP3.LUT UP2, UPT, UPT, UPT, UPT, 0x40, 0x4 ;  /* 0x000000000004789c */ /* 0x000fe20003f4e870 */
[----:B------:R-:W-:Y:S01]  /*3cc0*/  UMOV UR24, UR33 ;  /* 0x0000002100187c82 */ /* 0x000fe20008000000 */
[----:B------:R-:W-:-:S09]  /*3cd0*/  UMOV UR10, UR23 ;  /* 0x00000017000a7c82 */ /* 0x000fd20008000000 */
.L_x_77:
[----:B--2---:R-:W-:Y:S01]  /*3ce0*/  ULEA UR5, UR10, UR26, 0x3 ;  /* 0x0000001a0a057291 */ /* 0x004fe2000f8e18ff */
[----:B---3--:R-:W-:Y:S11]  /*3cf0*/  @P2 BRA `(.L_x_75) ;  /* 0x00000000000c2947 */ /* 0x008ff60003800000 */
[----:B-1----:R-:W-:Y:S04]  /*3d00*/  SHF.L.U32 R5, R2, 0x1f, RZ ;  /* 0x0000001f02057819 */ /* 0x002fe800000006ff */
[----:B------:R-:W1:Y:S02]  /*3d10*/  SYNCS.PHASECHK.TRANS64.TRYWAIT P0, [UR5], R5 ;  /* 0x00000005ff0075a7 */ /* 0x000e640008001105 */
[----:B-1----:R-:W-:Y:S05]  /*3d20*/  @!P0 BRA `(.L_x_76) ;  /* 0x0000006800f08947 */ /* 0x002fea0003800000 */
.L_x_75:
[----:B------:R-:W-:Y:S01]  /*3d30*/  UISETP.NE.AND UP0, UPT, UR24, 0x1, UPT ;  /* 0x000000011800788c */ /* 0x000fe2000bf05270 */
[----:B------:R-:W-:Y:S01]  /*3d40*/  PLOP3.LUT P2, PT, PT, PT, PT, 0x80, 0x8 ;  /* 0x000000000008781c */ /* 0x000fe20003f4f070 */
[----:B------:R-:W-:Y:S02]  /*3d50*/  UIADD3 UR4, UPT, UPT, UR10, 0x1, URZ ;  /* 0x000000010a047890 */ /* 0x000fe4000fffe0ff */
[----:B------:R-:W-:Y:S02]  /*3d60*/  UIADD3 UR25, UPT, UPT, UR5, 0x40, URZ ;  /* 0x0000004005197890 */ /* 0x000fe4000fffe0ff */
[----:B------:R-:W-:Y:S01]  /*3d70*/  UISETP.NE.AND UP1, UPT, UR4, 0x8, UPT ;  /* 0x000000080400788c */ /* 0x000fe2000bf25270 */
[----:B------:R-:W-:Y:S01]  /*3d80*/  PLOP3.LUT P0, PT, PT, PT, UP0, 0x80, 0x8 ;  /* 0x000000000008781c */ /* 0x000fe20003f0f008 */
[----:B------:R-:W-:Y:S02]  /*3d90*/  UIADD3 UR22, UPT, UPT, UR22, 0x1, URZ ;  /* 0x0000000116167890 */ /* 0x000fe4000fffe0ff */
[----:B------:R-:W-:Y:S02]  /*3da0*/  USEL UR6, URZ, 0x1, UP1 ;  /* 0x00000001ff067887 */ /* 0x000fe40008800000 */
[----:B------:R-:W-:Y:S02]  /*3db0*/  USEL UR23, UR4, URZ, UP1 ;  /* 0x000000ff04177287 */ /* 0x000fe40008800000 */
[----:B------:R-:W-:Y:S02]  /*3dc0*/  UIADD3 UR24, UPT, UPT, UR24, -0x1, URZ ;  /* 0xffffffff18187890 */ /* 0x000fe4000fffe0ff */
[----:B------:R-:W-:Y:S01]  /*3dd0*/  @UP0 ULEA UR4, UR23, UR26, 0x3 ;  /* 0x0000001a17040291 */ /* 0x000fe2000f8e18ff */
[----:B------:R-:W-:Y:S01]  /*3de0*/  LOP3.LUT R2, R2, UR6, RZ, 0x3c, !PT ;  /* 0x0000000602027c12 */ /* 0x000fe2000f8e3cff */
[----:B------:R-:W-:Y:S02]  /*3df0*/  ULEA UR6, UR10, UR30, 0xa ;  /* 0x0000001e0a067291 */ /* 0x000fe4000f8e50ff */
[----:B------:R-:W-:Y:S01]  /*3e00*/  UISETP.NE.AND UP0, UPT, UR22, UR27, UPT ;  /* 0x0000001b1600728c */ /* 0x000fe2000bf05270 */
[----:B-1----:R-:W-:Y:S01]  /*3e10*/  @P0 SHF.L.U32 R0, R2, 0x1f, RZ ;  /* 0x0000001f02000819 */ /* 0x002fe200000006ff */
[----:B------:R-:W-:Y:S02]  /*3e20*/  UIADD3 UR20, UPT, UPT, UR6, 0x2, URZ ;  /* 0x0000000206147890 */ /* 0x000fe4000fffe0ff */
[----:B------:R-:W-:Y:S01]  /*3e30*/  UIADD3 UR16, UPT, UPT, UR6, 0x4, URZ ;  /* 0x0000000406107890 */ /* 0x000fe2000fffe0ff */
[----:B------:R2:W3:Y:S01]  /*3e40*/  @P0 SYNCS.PHASECHK.TRANS64.TRYWAIT P2, [UR4], R0 ;  /* 0x00000000ff0005a7 */ /* 0x0004e20008041104 */
[----:B------:R-:W-:Y:S02]  /*3e50*/  ULEA UR4, UR10, UR29, 0x9 ;  /* 0x0000001d0a047291 */ /* 0x000fe4000f8e48ff */
[----:B------:R-:W-:Y:S02]  /*3e60*/  UIADD3 UR12, UPT, UPT, UR6, 0x6, URZ ;  /* 0x00000006060c7890 */ /* 0x000fe4000fffe0ff */
[----:B------:R-:W-:Y:S02]  /*3e70*/  UIADD3 UR18, UPT, UPT, UR4, 0x2, URZ ;  /* 0x0000000204127890 */ /* 0x000fe4000fffe0ff */
[----:B------:R-:W-:Y:S02]  /*3e80*/  UIADD3 UR14, UPT, UPT, UR4, 0x4, URZ ;  /* 0x00000004040e7890 */ /* 0x000fe4000fffe0ff */
[----:B------:R-:W-:Y:S01]  /*3e90*/  UIADD3 UR8, UPT, UPT, UR4, 0x6, URZ ;  /* 0x0000000604087890 */ /* 0x000fe2000fffe0ff */
[----:B------:R-:W-:Y:S01]  /*3ea0*/  UMOV UR7, 0x40004040 ;  /* 0x4000404000077882 */ /* 0x000fe20000000000 */
[----:B------:R-:W-:Y:S01]  /*3eb0*/  UMOV UR5, 0x40004040 ;  /* 0x4000404000057882 */ /* 0x000fe20000000000 */
[----:B------:R-:W-:Y:S01]  /*3ec0*/  UMOV UR21, 0x40004040 ;  /* 0x4000404000157882 */ /* 0x000fe20000000000 */
[----:B------:R2:W-:Y:S01]  /*3ed0*/  UTCQMMA.2CTA gdesc[UR4], gdesc[UR6], tmem[UR11], tmem[UR40], idesc[UR41], UP2 ;  /* 0x00ff2806040075ea */ /* 0x0005e2000920030b */
[----:B------:R-:W-:Y:S01]  /*3ee0*/  UPLOP3.LUT UP2, UPT, UPT, UPT, UPT, 0x80, 0x8 ;  /* 0x000000000008789c */ /* 0x000fe20003f4f070 */
[----:B------:R-:W-:Y:S01]  /*3ef0*/  UMOV UR19, 0x40004040 ;  /* 0x4000404000137882 */ /* 0x000fe20000000000 */
[----:B------:R-:W-:Y:S01]  /*3f00*/  UMOV UR17, 0x40004040 ;  /* 0x4000404000117882 */ /* 0x000fe20000000000 */
[----:B------:R2:W-:Y:S01]  /*3f10*/  UTCQMMA.2CTA gdesc[UR18], gdesc[UR20], tmem[UR11], tmem[UR38], idesc[UR39], UPT ;  /* 0x00ff2614120075ea */ /* 0x0005e2000ba0030b */
[----:B------:R-:W-:Y:S01]  /*3f20*/  UMOV UR15, 0x40004040 ;  /* 0x40004040000f7882 */ /* 0x000fe20000000000 */
[----:B------:R-:W-:Y:S01]  /*3f30*/  UMOV UR13, 0x40004040 ;  /* 0x40004040000d7882 */ /* 0x000fe20000000000 */
[----:B------:R-:W-:Y:S01]  /*3f40*/  UMOV UR9, 0x40004040 ;  /* 0x4000404000097882 */ /* 0x000fe20000000000 */
[----:B------:R2:W-:Y:S01]  /*3f50*/  UTCQMMA.2CTA gdesc[UR14], gdesc[UR16], tmem[UR11], tmem[UR36], idesc[UR37], UPT ;  /* 0x00ff24100e0075ea */ /* 0x0005e2000ba0030b */
[----:B------:R2:W-:Y:S01]  /*3f60*/  UTCQMMA.2CTA gdesc[UR8], gdesc[UR12], tmem[UR11], tmem[UR34], idesc[UR35], UPT ;  /* 0x00ff220c080075ea */ /* 0x0005e2000ba0030b */
[----:B------:R2:W-:Y:S01]  /*3f70*/  UTCBAR.2CTA.MULTICAST [UR25], URZ, UR28 ;  /* 0x000000ff190073e9 */ /* 0x0005e2000820081c */
[----:B------:R-:W-:Y:S01]  /*3f80*/  UMOV UR10, UR23 ;  /* 0x00000017000a7c82 */ /* 0x000fe20008000000 */
[----:B------:R-:W-:Y:S05]  /*3f90*/  BRA.U UP0, `(.L_x_77) ;  /* 0xfffffffd00507547 */ /* 0x000fea000b83ffff */
.L_x_74:
[----:B--2---:R-:W-:Y:S01]  /*3fa0*/  UIADD3 UR4, UPT, UPT, UR31, 0xf0, URZ ;  /* 0x000000f01f047890 */ /* 0x004fe2000fffe0ff */
[----:B------:R-:W-:-:S08]  /*3fb0*/  UMOV UR22, UR27 ;  /* 0x0000001b00167c82 */ /* 0x000fd00008000000 */
[----:B------:R2:W-:Y:S01]  /*3fc0*/  UTCBAR.2CTA.MULTICAST [UR4], URZ, UR42 ;  /* 0x000000ff040073e9 */ /* 0x0005e2000820082a */
[----:B------:R-:W-:Y:S02]  /*3fd0*/  NOP ;  /* 0x0000000000007918 */ /* 0x000fe40000000000 */
.L_x_72:
[----:B--2---:R-:W-:Y:S01]  /*3fe0*/  UIADD3 UR4, UPT, UPT, UR32, 0x1, URZ ;  /* 0x0000000120047890 */ /* 0x004fe2000fffe0ff */
[----:B------:R-:W-:-:S03]  /*3ff0*/  ISETP.NE.AND P0, PT, R8, 0x2, PT ;  /* 0x000000020800780c */ /* 0x000fc60003f05270 */
[----:B------:R-:W-:Y:S01]  /*4000*/  UISETP.NE.AND UP0, UPT, UR4, 0x4, UPT ;  /* 0x000000040400788c */ /* 0x000fe2000bf05270 */
[----:B-1----:R-:W-:Y:S02]  /*4010*/  SEL R0, RZ, 0x1, P0 ;  /* 0x00000001ff007807 */ /* 0x002fe40000000000 */
[----:B------:R-:W-:Y:S01]  /*4020*/  SEL R8, R8, RZ, P0 ;  /* 0x000000ff08087207 */ /* 0x000fe20000000000 */
[----:B------:R-:W-:Y:S01]  /*4030*/  USEL UR5, URZ, 0x1, UP0 ;  /* 0x00000001ff057887 */ /* 0x000fe20008000000 */
[----:B------:R-:W-:Y:S01]  /*4040*/  LOP3.LUT R3, R3, R0, RZ, 0x3c, !PT ;  /* 0x0000000003037212 */ /* 0x000fe200078e3cff */
[----:B------:R-:W-:-:S04]  /*4050*/  USEL UR32, UR4, URZ, UP0 ;  /* 0x000000ff04207287 */ /* 0x000fc80008000000 */
[----:B------:R-:W-:Y:S01]  /*4060*/  LOP3.LUT R9, R9, UR5, RZ, 0x3c, !PT ;  /* 0x0000000509097c12 */ /* 0x000fe2000f8e3cff */
[----:B------:R-:W-:Y:S07]  /*4070*/  @P1 BRA `(.L_x_78) ;  /* 0xfffffff800881947 */ /* 0x000fee000383ffff */
[----:B------:R-:W1:Y:S01]  /*4080*/  S2UR UR8, SR_CgaCtaId ;  /* 0x00000000000879c3 */ /* 0x000e620000008800 */
[----:B------:R-:W-:Y:S01]  /*4090*/  ELECT P0, URZ, PT ;  /* 0x0000000000ff782f */ /* 0x000fe20003800000 */
[----:B------:R-:W-:Y:S01]  /*40a0*/  HFMA2 R0, -RZ, RZ, 0, 5.9604644775390625e-08 ;  /* 0x00000001ff007431 */ /* 0x000fe200000001ff */
[----:B------:R-:W-:-:S05]  /*40b0*/  UMOV UR4, 0x40 ;  /* 0x0000004000047882 */ /* 0x000fca0000000000 */
[----:B------:R-:W-:Y:S01]  /*40c0*/  UVIRTCOUNT.DEALLOC.SMPOOL 0x80 ;  /* 0x000000800000784c */ /* 0x000fe20000000000 */
[----:B------:R-:W-:Y:S02]  /*40d0*/  UISETP.NE.AND UP1, UPT, UR47, URZ, UPT ;  /* 0x000000ff2f00728c */ /* 0x000fe4000bf25270 */
[----:B-1----:R-:W-:-:S09]  /*40e0*/  ULEA UR8, UR8, UR4, 0x18 ;  /* 0x0000000408087291 */ /* 0x002fd2000f8ec0ff */
[----:B------:R1:W-:Y:S01]  /*40f0*/  @P0 STS.U8 [UR8+0x1c], R0 ;  /* 0x00001c00ff000988 */ /* 0x0003e20008000008 */
[----:B------:R-:W-:Y:S05]  /*4100*/  BRA.U UP1, `(.L_x_79) ;  /* 0x0000000101a07547 */ /* 0x000fea000b800000 */
[----:B------:R-:W-:Y:S01]  /*4110*/  UIADD3 UR7, UPT, UPT, UR26, 0x110, URZ ;  /* 0x000001101a077890 */ /* 0x000fe2000fffe0ff */
[----:B------:R-:W-:-:S03]  /*4120*/  SHF.L.U32 R3, R9, 0x1f, RZ ;  /* 0x0000001f09037819 */ /* 0x000fc600000006ff */
[----:B------:R-:W-:-:S09]  /*4130*/  ULEA UR4, UR32, UR7, 0x3 ;  /* 0x0000000720047291 */ /* 0x000fd2000f8e18ff */
[----:B------:R-:W2:Y:S02]  /*4140*/  SYNCS.PHASECHK.TRANS64.TRYWAIT P0, [UR4], R3 ;  /* 0x00000003ff0075a7 */ /* 0x000ea40008001104 */
[----:B--2---:R-:W-:Y:S05]  /*4150*/  @!P0 BRA `(.L_x_80) ;  /* 0x0000006400fc8947 */ /* 0x004fea0003800000 */
.L_x_178:
        /* <DEDUP_REMOVED lines=9> */
.L_x_180:
        /* <DEDUP_REMOVED lines=9> */
.L_x_182:
[----:B------:R-:W-:-:S04]  /*4280*/  UIADD3 UR4, UPT, UPT, UR4, 0x1, URZ ;  /* 0x0000000104047890 */ /* 0x000fc8000fffe0ff */
[----:B------:R-:W-:-:S04]  /*4290*/  UISETP.NE.AND UP0, UPT, UR4, 0x4, UPT ;  /* 0x000000040400788c */ /* 0x000fc8000bf05270 */
[----:B------:R-:W-:Y:S02]  /*42a0*/  USEL UR5, URZ, 0x1, UP0 ;  /* 0x00000001ff057887 */ /* 0x000fe40008000000 */
[----:B------:R-:W-:-:S04]  /*42b0*/  USEL UR4, UR4, URZ, UP0 ;  /* 0x000000ff04047287 */ /* 0x000fc80008000000 */
[----:B------:R-:W-:Y:S01]  /*42c0*/  ULEA UR4, UR4, UR7, 0x3 ;  /* 0x0000000704047291 */ /* 0x000fe2000f8e18ff */
[----:B-1----:R-:W-:-:S04]  /*42d0*/  LOP3.LUT R3, R2, UR5, RZ, 0x3c, !PT ;  /* 0x0000000502037c12 */ /* 0x002fc8000f8e3cff */
[----:B------:R-:W-:Y:S01]  /*42e0*/  SHF.L.U32 R3, R3, 0x1f, RZ ;  /* 0x0000001f03037819 */ /* 0x000fe200000006ff */
[----:B------:R-:W-:-:S04]  /*42f0*/  IMAD.U32 R0, RZ, RZ, UR4 ;  /* 0x00000004ff007e24 */ /* 0x000fc8000f8e00ff */
[----:B------:R1:W2:Y:S03]  /*4300*/  SYNCS.PHASECHK.TRANS64.TRYWAIT P0, [R0+URZ], R3 ;  /* 0x00000003000075a7 */ /* 0x0002a600080011ff */
[----:B--2---:R-:W-:Y:S05]  /*4310*/  @!P0 NANOSLEEP.SYNCS 0x989680 ;  /* 0x009896800000895d */ /* 0x004fea0003900000 */
[----:B------:R-:W2:Y:S02]  /*4320*/  @!P0 SYNCS.PHASECHK.TRANS64 P0, [R0+URZ], R3 ;  /* 0x00000003000085a7 */ /* 0x000ea400080010ff */
[----:B--2---:R-:W-:Y:S05]  /*4330*/  @P0 BRA `(.L_x_83) ;  /* 0x0000000000200947 */ /* 0x004fea0003800000 */
.L_x_84:
[----:B--2---:R2:W4:Y:S02]  /*4340*/  SYNCS.PHASECHK.TRANS64.TRYWAIT P0, [R0+URZ], R3 ;  /* 0x00000003000075a7 */ /* 0x00452400080011ff */
[----:B----4-:R-:W-:Y:S05]  /*4350*/  @!P0 NANOSLEEP.SYNCS 0x989680 ;  /* 0x009896800000895d */ /* 0x010fea0003900000 */
[----:B------:R-:W4:Y:S02]  /*4360*/  @!P0 SYNCS.PHASECHK.TRANS64 P0, [R0+URZ], R3 ;  /* 0x00000003000085a7 */ /* 0x000f2400080010ff */
[----:B----4-:R-:W-:Y:S05]  /*4370*/  @!P0 BRA `(.L_x_84) ;  /* 0xfffffffc00f08947 */ /* 0x010fea000383ffff */
[----:B------:R-:W-:Y:S05]  /*4380*/  BRA `(.L_x_83) ;  /* 0x00000000000c7947 */ /* 0x000fea0003800000 */
.L_x_79:
[----:B------:R-:W-:-:S04]  /*4390*/  UIADD3 UR4, UPT, UPT, UR26, 0x150, URZ ;  /* 0x000001501a047890 */ /* 0x000fc8000fffe0ff */
[----:B------:R-:W-:-:S09]  /*43a0*/  UPRMT UR4, UR46, 0x654, UR4 ;  /* 0x000006542e047896 */ /* 0x000fd20008000004 */
[----:B------:R-:W-:Y:S03]  /*43b0*/  SYNCS.ARRIVE.TRANS64.RED.A1T0 RZ, [UR4], RZ ;  /* 0x000000ffffff79a7 */ /* 0x000fe60008100404 */
.L_x_83:
[----:B-12---:R-:W-:Y:S01]  /*43c0*/  SHF.L.U32 R3, RZ, 0x1f, RZ ;  /* 0x0000001fff037819 */ /* 0x006fe200000006ff */
[----:B------:R-:W-:Y:S01]  /*43d0*/  UIADD3 UR4, UPT, UPT, UR26, 0x150, URZ ;  /* 0x000001501a047890 */ /* 0x000fe2000fffe0ff */
[----:B------:R-:W-:Y:S02]  /*43e0*/  PLOP3.LUT P0, PT, PT, PT, UP1, 0x80, 0x8 ;  /* 0x000000000008781c */ /* 0x000fe40003f0f018 */
[----:B------:R-:W1:Y:S02]  /*43f0*/  SYNCS.PHASECHK.TRANS64.TRYWAIT P1, [UR26+0x150], R3 ;  /* 0x00015003ff0075a7 */ /* 0x000e64000802111a */
[----:B-1----:R-:W-:Y:S09]  /*4400*/  @!P1 BRA `(.L_x_85) ;  /* 0x0000006400989947 */ /* 0x002ff20003800000 */
.L_x_184:
[----:B------:R-:W-:Y:S01]  /*4410*/  @!UP1 UPRMT UR4, UR46, 0x654, UR4 ;  /* 0x000006542e049896 */ /* 0x000fe20008000004 */
[----:B------:R-:W-:Y:S01]  /*4420*/  UMOV UR5, 0xffff ;  /* 0x0000ffff00057882 */ /* 0x000fe20000000000 */
[----:B------:R-:W-:-:S07]  /*4430*/  UMOV UR6, 0x1 ;  /* 0x0000000100067882 */ /* 0x000fce0000000000 */
[----:B------:R-:W-:Y:S01]  /*4440*/  @!P0 SYNCS.ARRIVE.TRANS64.RED.A1T0 RZ, [UR4], RZ ;  /* 0x000000ffffff89a7 */ /* 0x000fe20008100404 */
[----:B------:R-:W-:Y:S01]  /*4450*/  NOP ;  /* 0x0000000000007918 */ /* 0x000fe20000000000 */
[----:B-1----:R-:W1:Y:S01]  /*4460*/  LDS R0, [UR8+0x14] ;  /* 0x00001408ff007984 */ /* 0x002e620008000800 */
[----:B------:R-:W-:-:S04]  /*4470*/  ULOP3.LUT UR4, UR44, 0xffff, URZ, 0xc0, !UPT ;  /* 0x0000ffff2c047892 */ /* 0x000fc8000f8ec0ff */
[----:B------:R-:W-:-:S04]  /*4480*/  USHF.R.U32.HI UR4, URZ, 0x5, UR4 ;  /* 0x00000005ff047899 */ /* 0x000fc80008011604 */
[----:B------:R-:W-:Y:S02]  /*4490*/  USHF.L.U32 UR5, UR5, UR4, URZ ;  /* 0x0000000405057299 */ /* 0x000fe400080006ff */
[----:B------:R-:W-:-:S04]  /*44a0*/  USHF.L.U32 UR4, UR6, UR4, URZ ;  /* 0x0000000406047299 */ /* 0x000fc800080006ff */
[----:B-1----:R-:W-:-:S04]  /*44b0*/  LOP3.LUT R0, R0, UR5, RZ, 0xc0, !PT ;  /* 0x0000000500007c12 */ /* 0x002fc8000f8ec0ff */
[----:B------:R-:W-:-:S13]  /*44c0*/  ISETP.NE.AND P0, PT, R0, UR5, PT ;  /* 0x0000000500007c0c */ /* 0x000fda000bf05270 */
[----:B------:R-:W-:Y:S05]  /*44d0*/  @P0 BRA `(.L_x_86) ;  /* 0x0000000000580947 */ /* 0x000fea0003800000 */
[----:B------:R-:W1:Y:S02]  /*44e0*/  LDS R0, [UR8+0x18] ;  /* 0x00001808ff007984 */ /* 0x000e640008000800 */
[----:B-1----:R-:W-:-:S04]  /*44f0*/  LOP3.LUT R0, R0, UR4, RZ, 0xc0, !PT ;  /* 0x0000000400007c12 */ /* 0x002fc8000f8ec0ff */
[----:B------:R-:W-:-:S13]  /*4500*/  ISETP.NE.AND P0, PT, R0, UR4, PT ;  /* 0x0000000400007c0c */ /* 0x000fda000bf05270 */
[----:B------:R-:W-:Y:S05]  /*4510*/  @P0 BRA `(.L_x_87) ;  /* 0x00000000003c0947 */ /* 0x000fea0003800000 */
[----:B------:R-:W1:Y:S01]  /*4520*/  S2R R2, SR_LANEID ;  /* 0x0000000000027919 */ /* 0x000e620000000000 */
[----:B------:R-:W-:Y:S01]  /*4530*/  ULOP3.LUT UR5, URZ, UR5, URZ, 0x33, !UPT ;  /* 0x00000005ff057292 */ /* 0x000fe2000f8e33ff */
[----:B------:R-:W-:Y:S01]  /*4540*/  LOP3.LUT R4, RZ, UR4, RZ, 0x33, !PT ;  /* 0x00000004ff047c12 */ /* 0x000fe2000f8e33ff */
[----:B------:R-:W-:Y:S02]  /*4550*/  VOTEU.ANY UR4, UPT, PT ;  /* 0x0000000000047886 */ /* 0x000fe400038e0100 */
[----:B------:R-:W-:Y:S01]  /*4560*/  UFLO.U32 UR4, UR4 ;  /* 0x00000004000472bd */ /* 0x000fe200080e0000 */
[----:B------:R-:W2:Y:S01]  /*4570*/  REDUX UR6, R4 ;  /* 0x00000000040673c4 */ /* 0x000ea20000000000 */
[----:B------:R-:W-:-:S06]  /*4580*/  IMAD.U32 R0, RZ, RZ, UR5 ;  /* 0x00000005ff007e24 */ /* 0x000fcc000f8e00ff */
[----:B------:R4:W-:Y:S01]  /*4590*/  UTCATOMSWS.AND URZ, UR5 ;  /* 0x0000000500ff79e3 */ /* 0x0009e20008000000 */
[----:B------:R-:W3:Y:S01]  /*45a0*/  REDUX UR7, R0 ;  /* 0x00000000000773c4 */ /* 0x000ee20000000000 */
[----:B-1----:R-:W-:Y:S01]  /*45b0*/  ISETP.EQ.U32.AND P0, PT, R2, UR4, PT ;  /* 0x0000000402007c0c */ /* 0x002fe2000bf02070 */
[----:B--2---:R-:W-:Y:S01]  /*45c0*/  IMAD.U32 R2, RZ, RZ, UR6 ;  /* 0x00000006ff027e24 */ /* 0x004fe2000f8e00ff */
[----:B---3--:R-:W-:-:S11]  /*45d0*/  MOV R3, UR7 ;  /* 0x0000000700037c02 */ /* 0x008fd60008000f00 */
[----:B------:R4:W-:Y:S04]  /*45e0*/  @P0 ATOMS.AND RZ, [UR8+0x14], R3 ;  /* 0x00001403ffff098c */ /* 0x0009e8000a800008 */
[----:B------:R4:W-:Y:S01]  /*45f0*/  @P0 ATOMS.AND RZ, [UR8+0x18], R2 ;  /* 0x00001802ffff098c */ /* 0x0009e2000a800008 */
[----:B------:R-:W-:Y:S05]  /*4600*/  BRA `(.L_x_88) ;  /* 0x0000000000147947 */ /* 0x000fea0003800000 */
.L_x_87:
[----:B------:R-:W-:Y:S02]  /*4610*/  MOV R2, 0x4630 ;  /* 0x0000463000027802 */ /* 0x000fe40000000f00 */
[----:B---3-5:R-:W-:Y:S05]  /*4620*/  CALL.REL.NOINC `($__internal_0_$__cuda_sm10x_tcgen05_guardrail_trap_col_being_dealloced_not_returned_by_alloc) ;  /* 0x0000006800747944 */ /* 0x028fea0003c00000 */
[----:B------:R-:W-:Y:S05]  /*4630*/  BRA `(.L_x_88) ;  /* 0x0000000000087947 */ /* 0x000fea0003800000 */
.L_x_86:
[----:B------:R-:W-:Y:S02]  /*4640*/  MOV R2, 0x4660 ;  /* 0x0000466000027802 */ /* 0x000fe40000000f00 */
[----:B---3-5:R-:W-:Y:S05]  /*4650*/  CALL.REL.NOINC `($__internal_2_$__cuda_sm10x_tcgen05_guardrail_trap_unallocated_columns_being_dealloced) ;  /* 0x0000006800807944 */ /* 0x028fea0003c00000 */
.L_x_88:
[----:B------:R-:W-:Y:S01]  /*4660*/  NOP ;  /* 0x0000000000007918 */ /* 0x000fe20000000000 */
[----:B----4-:R-:W-:Y:S05]  /*4670*/  EXIT ;  /* 0x000000000000794d */ /* 0x010fea0003800000 */
.L_x_59:
[----:B------:R-:W-:-:S09]  /*4680*/  UISETP.NE.OR UP0, UPT, UR13, 0x3, !UP3 ;  /* 0x000000030d00788c */ /* 0x000fd2000df05670 */
[----:B------:R-:W-:Y:S05]  /*4690*/  BRA.U UP0, `(.L_x_89) ;  /* 0x0000001100c07547 */ /* 0x000fea000b800000 */
[----:B------:R-:W1:Y:S01]  /*46a0*/  LDCU UR31, c[0x0][0x370] ;  /* 0x00006e00ff1f77ac */ /* 0x000e620008000800 */
[----:B------:R-:W2:Y:S01]  /*46b0*/  LDC.64 R16, c[0x0][0x348] ;  /* 0x0000d200ff107b82 */ /* 0x000ea20000000a00 */
[----:B------:R-:W-:Y:S02]  /*46c0*/  HFMA2 R13, -RZ, RZ, 0, 0 ;  /* 0x00000000ff0d7431 */ /* 0x000fe400000001ff */
[----:B------:R-:W-:Y:S01]  /*46d0*/  IMAD.MOV.U32 R15, RZ, RZ, 0x1 ;  /* 0x00000001ff0f7424 */ /* 0x000fe200078e00ff */
[----:B------:R-:W1:Y:S01]  /*46e0*/  LDCU.128 UR48, c[0x0][0xb10] ;  /* 0x00016200ff3077ac */ /* 0x000e620008000c00 */
[----:B------:R-:W-:Y:S01]  /*46f0*/  IMAD.MOV.U32 R14, RZ, RZ, RZ ;  /* 0x000000ffff0e7224 */ /* 0x000fe200078e00ff */
[----:B------:R-:W-:Y:S01]  /*4700*/  MOV R7, 0x1000 ;  /* 0x0000100000077802 */ /* 0x000fe20000000f00 */
[----:B------:R-:W3:Y:S01]  /*4710*/  LDCU UR30, c[0x0][0x374] ;  /* 0x00006e80ff1e77ac */ /* 0x000ee20008000800 */
[----:B------:R-:W4:Y:S01]  /*4720*/  LDC.64 R2, c[0x0][0x888] ;  /* 0x00022200ff027b82 */ /* 0x000f220000000a00 */
[----:B------:R-:W3:Y:S01]  /*4730*/  LDCU UR15, c[0x0][0xb0c] ;  /* 0x00016180ff0f77ac */ /* 0x000ee20008000800 */
[----:B------:R-:W2:Y:S06]  /*4740*/  LDCU UR54, c[0x0][0xb20] ;  /* 0x00016400ff3677ac */ /* 0x000eac0008000800 */
[----:B------:R-:W4:Y:S01]  /*4750*/  LDC.64 R4, c[0x0][0x890] ;  /* 0x00022400ff047b82 */ /* 0x000f220000000a00 */
[----:B------:R-:W2:Y:S01]  /*4760*/  LDCU UR4, c[0x0][0xb30] ;  /* 0x00016600ff0477ac */ /* 0x000ea20008000800 */
[----:B------:R-:W-:Y:S01]  /*4770*/  UMOV UR21, 0x400 ;  /* 0x0000040000157882 */ /* 0x000fe20000000000 */
[----:B-1----:R-:W-:-:S02]  /*4780*/  UIMAD.WIDE.U32 UR6, UR31, UR48, URZ ;  /* 0x000000301f0672a5 */ /* 0x002fc4000f8e00ff */
[----:B---3--:R-:W-:Y:S02]  /*4790*/  UIMAD.WIDE.U32 UR8, UR30, UR51, URZ ;  /* 0x000000331e0872a5 */ /* 0x008fe4000f8e00ff */
[----:B------:R-:W-:Y:S02]  /*47a0*/  ULEA UR21, UR58, UR21, 0x18 ;  /* 0x000000153a157291 */ /* 0x000fe4000f8ec0ff */
[----:B------:R-:W-:Y:S02]  /*47b0*/  UPLOP3.LUT UP2, UPT, UPT, UPT, UPT, 0x40, 0x4 ;  /* 0x000000000004789c */ /* 0x000fe40003f4e870 */
[----:B------:R-:W-:Y:S02]  /*47c0*/  UIADD3 UR37, UPT, UPT, UR21, 0x98, URZ ;  /* 0x0000009815257890 */ /* 0x000fe4000fffe0ff */
[----:B------:R-:W-:Y:S02]  /*47d0*/  UIADD3 UR41, UPT, UPT, UR21, 0x80, URZ ;  /* 0x0000008015297890 */ /* 0x000fe4000fffe0ff */
[----:B------:R-:W-:-:S02]  /*47e0*/  UIADD3 UR33, UPT, UPT, UR21, 0x88, URZ ;  /* 0x0000008815217890 */ /* 0x000fc4000fffe0ff */
[----:B------:R-:W-:Y:S01]  /*47f0*/  UIADD3 UR25, UPT, UPT, UR21, 0x90, URZ ;  /* 0x0000009015197890 */ /* 0x000fe2000fffe0ff */
[----:B------:R-:W-:Y:S01]  /*4800*/  UMOV UR6, UR7 ;  /* 0x0000000700067c82 */ /* 0x000fe20008000000 */
[----:B------:R-:W-:Y:S01]  /*4810*/  UMOV UR47, UR9 ;  /* 0x00000009002f7c82 */ /* 0x000fe20008000000 */
[----:B------:R-:W-:Y:S02]  /*4820*/  UISETP.GE.AND UP0, UPT, UR45, 0x1, UPT ;  /* 0x000000012d00788c */ /* 0x000fe4000bf06270 */
[----:B------:R-:W-:Y:S01]  /*4830*/  UISETP.NE.AND UP4, UPT, UR45, 0x1, UPT ;  /* 0x000000012d00788c */ /* 0x000fe2000bf85270 */
[----:B------:R-:W1:Y:S01]  /*4840*/  LDCU.64 UR22, c[0x0][0xb28] ;  /* 0x00016500ff1677ac */ /* 0x000e620008000a00 */
[----:B------:R-:W-:Y:S02]  /*4850*/  UISETP.NE.AND UP6, UPT, UR15, 0x1, UPT ;  /* 0x000000010f00788c */ /* 0x000fe4000bfc5270 */
[----:B------:R-:W-:Y:S02]  /*4860*/  UISETP.NE.AND UP5, UPT, UR50, 0x1, UPT ;  /* 0x000000013200788c */ /* 0x000fe4000bfa5270 */
[----:B------:R-:W-:-:S02]  /*4870*/  UPRMT UR37, UR58, 0x654, UR37 ;  /* 0x000006543a257896 */ /* 0x000fc40008000025 */
[----:B------:R-:W-:Y:S02]  /*4880*/  USHF.R.U32.HI UR52, URZ, UR49, UR6 ;  /* 0x00000031ff347299 */ /* 0x000fe40008011606 */
[----:B------:R-:W-:Y:S02]  /*4890*/  UPRMT UR46, UR58, 0x654, UR41 ;  /* 0x000006543a2e7896 */ /* 0x000fe40008000029 */
[----:B------:R-:W-:Y:S02]  /*48a0*/  UPRMT UR39, UR58, 0x654, UR33 ;  /* 0x000006543a277896 */ /* 0x000fe40008000021 */
[----:B------:R-:W-:Y:S02]  /*48b0*/  UPRMT UR38, UR58, 0x654, UR25 ;  /* 0x000006543a267896 */ /* 0x000fe40008000019 */
[----:B--2---:R-:W-:Y:S02]  /*48c0*/  USHF.R.U32.HI UR47, URZ, UR54, UR47 ;  /* 0x00000036ff2f7299 */ /* 0x004fe4000801162f */
[----:B------:R-:W-:-:S11]  /*48d0*/  UISETP.NE.AND UP3, UPT, UR4, 0x1, UPT ;  /* 0x000000010400788c */ /* 0x000fd6000bf65270 */
.L_x_100:
[C---:B------:R-:W-:Y:S02]  /*48e0*/  LEA R12, R14.reuse, UR21, 0x3 ;  /* 0x000000150e0c7c11 */ /* 0x040fe4000f8e18ff */
[----:B------:R-:W-:Y:S02]  /*48f0*/  SHF.L.U32 R9, R13, 0x1f, RZ ;  /* 0x0000001f0d097819 */ /* 0x000fe400000006ff */
[----:B------:R-:W-:Y:S02]  /*4900*/  LEA R10, R14, UR21, 0x4 ;  /* 0x000000150e0a7c11 */ /* 0x000fe4000f8e20ff */
[----:B------:R-:W2:Y:S02]  /*4910*/  SYNCS.PHASECHK.TRANS64.TRYWAIT P0, [R12+URZ+0xd0], R9 ;  /* 0x0000d0090c0075a7 */ /* 0x000ea400080011ff */
[----:B--23--:R-:W-:Y:S05]  /*4920*/  @!P0 BRA `(.L_x_90) ;  /* 0x0000006000688947 */ /* 0x00cfea0003800000 */
.L_x_185:
[----:B--2---:R-:W2:Y:S01]  /*4930*/  LDS.128 R8, [R10+0x160] ;  /* 0x000160000a087984 */ /* 0x004ea20000000c00 */
[----:B------:R-:W-:Y:S01]  /*4940*/  UISETP.GE.AND UP0, UPT, UR45, 0x1, UPT ;  /* 0x000000012d00788c */ /* 0x000fe2000bf06270 */
[----:B------:R-:W-:Y:S01]  /*4950*/  @!PT LDS RZ, [RZ] ;  /* 0x00000000fffff984 */ /* 0x000fe20000000800 */
[----:B------:R-:W-:Y:S01]  /*4960*/  @!PT LDS RZ, [RZ] ;  /* 0x00000000fffff984 */ /* 0x000fe20000000800 */
[----:B------:R-:W-:Y:S01]  /*4970*/  @!PT LDS RZ, [RZ] ;  /* 0x00000000fffff984 */ /* 0x000fe20000000800 */
[----:B------:R-:W-:Y:S01]  /*4980*/  @!PT LDS RZ, [RZ] ;  /* 0x00000000fffff984 */ /* 0x000fe20000000800 */
[----:B------:R3:W-:Y:S06]  /*4990*/  MEMBAR.ALL.CTA ;  /* 0x0000000000007992 */ /* 0x0007ec0000008000 */
[----:B---3--:R-:W3:Y:S01]  /*49a0*/  FENCE.VIEW.ASYNC.S ;  /* 0x00000000000073c6 */ /* 0x008ee20000000000 */
[----:B--2---:R-:W-:Y:S11]  /*49b0*/  LOP3.LUT P0, RZ, R10, 0x1, RZ, 0xc0, !PT ;  /* 0x000000010aff7812 */ /* 0x004ff6000780c0ff */
[----:B------:R-:W-:Y:S02]  /*49c0*/  @!UPT UIADD3 URZ, UPT, UPT, URZ, URZ, URZ ;  /* 0x000000fffffff290 */ /* 0x000fe4000fffe0ff */
[----:B---3--:R-:W-:Y:S01]  /*49d0*/  VOTEU.ANY UP1, P0 ;  /* 0x0000000000ff7886 */ /* 0x008fe20000020100 */
[----:B------:R-:W-:Y:S11]  /*49e0*/  PLOP3.LUT P0, PT, PT, PT, UP1, 0x80, 0x8 ;  /* 0x000000000008781c */ /* 0x000ff60003f0f018 */
[----:B------:R-:W-:Y:S02]  /*49f0*/  @!UPT UIADD3 URZ, UPT, UPT, URZ, URZ, URZ ;  /* 0x000000fffffff290 */ /* 0x000fe4000fffe0ff */
[----:B------:R-:W-:Y:S02]  /*4a00*/  @P0 SHF.R.U32.HI R0, RZ, 0x10, R9 ;  /* 0x00000010ff000819 */ /* 0x000fe40000011609 */
[----:B------:R-:W-:Y:S02]  /*4a10*/  @P0 MOV R6, R8 ;  /* 0x0000000800060202 */ /* 0x000fe40000000f00 */
[----:B------:R-:W-:Y:S01]  /*4a20*/  @P0 R2UR UR4, R0 ;  /* 0x00000000000402ca */ /* 0x000fe200000e0000 */
[----:B------:R-:W-:Y:S01]  /*4a30*/  VIADD R0, R12, 0xe0 ;  /* 0x000000e00c007836 */ /* 0x000fe20000000000 */
[----:B------:R-:W-:Y:S02]  /*4a40*/  @P0 LOP3.LUT R8, R9, 0xffff, RZ, 0xc0, !PT ;  /* 0x0000ffff09080812 */ /* 0x000fe400078ec0ff */
[----:B------:R-:W-:Y:S02]  /*4a50*/  @P0 R2UR UR6, R6 ;  /* 0x00000000060602ca */ /* 0x000fe400000e0000 */
[----:B------:R-:W-:Y:S02]  /*4a60*/  PRMT R0, RZ, 0x654, R0 ;  /* 0x00000654ff007816 */ /* 0x000fe40000000000 */
[----:B------:R-:W-:Y:S02]  /*4a70*/  @P0 R2UR UR5, R8 ;  /* 0x00000000080502ca */ /* 0x000fe400000e0000 */
[----:B------:R2:W-:Y:S03]  /*4a80*/  SYNCS.ARRIVE.TRANS64.RED.A1T0 RZ, [R0+URZ], RZ ;  /* 0x000000ff00ff79a7 */ /* 0x0005e600081004ff */
[----:B------:R-:W-:Y:S04]  /*4a90*/  @UP1 UMOV UR29, UR4 ;  /* 0x00000004001d1c82 */ /* 0x000fe80008000000 */
[----:B------:R-:W-:Y:S04]  /*4aa0*/  @UP1 UMOV UR14, UR6 ;  /* 0x00000006000e1c82 */ /* 0x000fe80008000000 */
[----:B------:R-:W-:Y:S01]  /*4ab0*/  @UP1 UMOV UR13, UR5 ;  /* 0x00000005000d1c82 */ /* 0x000fe20008000000 */
[----:B------:R-:W-:Y:S05]  /*4ac0*/  BRA.U !UP0, `(.L_x_91) ;  /* 0x0000000108a47547 */ /* 0x000fea000b800000 */
[----:B------:R-:W-:Y:S02]  /*4ad0*/  UIMAD.WIDE.U32 UR16, UR13, UR51, URZ ;  /* 0x000000330d1072a5 */ /* 0x000fe4000f8e00ff */
[----:B------:R-:W-:Y:S02]  /*4ae0*/  UIMAD.WIDE.U32 UR18, UR14, UR48, URZ ;  /* 0x000000300e1272a5 */ /* 0x000fe4000f8e00ff */
[----:B------:R-:W-:Y:S02]  /*4af0*/  USEL UR4, UR30, UR47, !UP5 ;  /* 0x0000002f1e047287 */ /* 0x000fe4000e800000 */
[----:B------:R-:W-:Y:S02]  /*4b00*/  USEL UR7, UR31, UR52, !UP6 ;  /* 0x000000341f077287 */ /* 0x000fe4000f000000 */
[----:B-1----:R-:W-:Y:S02]  /*4b10*/  UIMAD.WIDE.U32 UR8, UR4, UR22, URZ ;  /* 0x00000016040872a5 */ /* 0x002fe4000f8e00ff */
[----:B------:R-:W-:Y:S01]  /*4b20*/  UIMAD.WIDE.U32 UR10, UR7, UR22, URZ ;  /* 0x00000016070a72a5 */ /* 0x000fe2000f8e00ff */
[----:B------:R-:W-:Y:S02]  /*4b30*/  UMOV UR5, UR17 ;  /* 0x0000001100057c82 */ /* 0x000fe40008000000 */
[----:B------:R-:W-:Y:S03]  /*4b40*/  USHF.R.U32.HI UR6, URZ, UR54, UR5 ;  /* 0x00000036ff067299 */ /* 0x000fe60008011605 */
[----:B------:R-:W-:Y:S01]  /*4b50*/  UMOV UR5, UR19 ;  /* 0x0000001300057c82 */ /* 0x000fe20008000000 */
[----:B------:R-:W-:Y:S02]  /*4b60*/  USEL UR6, UR13, UR6, !UP5 ;  /* 0x000000060d067287 */ /* 0x000fe4000e800000 */
[----:B------:R-:W-:Y:S03]  /*4b70*/  USHF.R.U32.HI UR12, URZ, UR49, UR5 ;  /* 0x00000031ff0c7299 */ /* 0x000fe60008011605 */
[----:B------:R-:W-:Y:S02]  /*4b80*/  UMOV UR5, UR9 ;  /* 0x0000000900057c82 */ /* 0x000fe40008000000 */
[----:B------:R-:W-:Y:S03]  /*4b90*/  @UP4 USHF.R.U32.HI UR4, URZ, UR23, UR5 ;  /* 0x00000017ff044299 */ /* 0x000fe60008011605 */
[----:B------:R-:W-:Y:S01]  /*4ba0*/  UMOV UR5, UR11 ;  /* 0x0000000b00057c82 */ /* 0x000fe20008000000 */
[----:B------:R-:W-:Y:S02]  /*4bb0*/  UIMAD UR4, UR45, UR4, URZ ;  /* 0x000000042d0472a4 */ /* 0x000fe4000f8e02ff */
[----:B------:R-:W-:Y:S02]  /*4bc0*/  @UP4 USHF.R.U32.HI UR7, URZ, UR23, UR5 ;  /* 0x00000017ff074299 */ /* 0x000fe40008011605 */
[----:B------:R-:W-:Y:S02]  /*4bd0*/  UIMAD.WIDE.U32 UR10, UR6, UR22, URZ ;  /* 0x00000016060a72a5 */ /* 0x000fe4000f8e00ff */
[----:B------:R-:W-:Y:S02]  /*4be0*/  USEL UR5, UR14, UR12, !UP6 ;  /* 0x0000000c0e057287 */ /* 0x000fe4000f000000 */
[----:B------:R-:W-:Y:S02]  /*4bf0*/  UIMAD UR8, UR45, UR7, URZ ;  /* 0x000000072d0872a4 */ /* 0x000fe4000f8e02ff */
[----:B------:R-:W-:Y:S03]  /*4c00*/  UISETP.GE.AND UP0, UPT, UR6, UR4, UPT ;  /* 0x000000040600728c */ /* 0x000fe6000bf06270 */
[----:B------:R-:W-:Y:S01]  /*4c10*/  UMOV UR4, UR11 ;  /* 0x0000000b00047c82 */ /* 0x000fe20008000000 */
[----:B------:R-:W-:Y:S02]  /*4c20*/  UISETP.GE.OR UP0, UPT, UR5, UR8, UP0 ;  /* 0x000000080500728c */ /* 0x000fe40008706670 */
[----:B------:R-:W-:Y:S02]  /*4c30*/  USHF.R.U32.HI UR4, URZ, UR23, UR4 ;  /* 0x00000017ff047299 */ /* 0x000fe40008011604 */
[----:B------:R-:W-:Y:S02]  /*4c40*/  UIMAD.WIDE.U32 UR8, UR5, UR22, URZ ;  /* 0x00000016050872a5 */ /* 0x000fe4000f8e00ff */
[----:B------:R-:W-:Y:S04]  /*4c50*/  USEL UR10, UR6, UR4, !UP4 ;  /* 0x00000004060a7287 */ /* 0x000fe8000e000000 */
[----:B------:R-:W-:Y:S01]  /*4c60*/  UIADD3 UR11, UPT, UPT, -UR10, URZ, URZ ;  /* 0x000000ff0a0b7290 */ /* 0x000fe2000fffe1ff */
[----:B------:R-:W-:Y:S02]  /*4c70*/  @!UP0 UMOV UR4, UR9 ;  /* 0x0000000900048c82 */ /* 0x000fe40008000000 */
[----:B------:R-:W-:Y:S02]  /*4c80*/  @!UP0 USHF.R.U32.HI UR4, URZ, UR23, UR4 ;  /* 0x00000017ff048299 */ /* 0x000fe40008011604 */
[----:B------:R-:W-:Y:S02]  /*4c90*/  UIMAD UR8, UR45, UR11, UR6 ;  /* 0x0000000b2d0872a4 */ /* 0x000fe4000f8e0206 */
[----:B------:R-:W-:Y:S04]  /*4ca0*/  @!UP0 USEL UR4, UR5, UR4, !UP4 ;  /* 0x0000000405048287 */ /* 0x000fe8000e000000 */
[----:B------:R-:W-:Y:S02]  /*4cb0*/  @!UP0 UIMAD UR7, UR7, UR8, UR4 ;  /* 0x00000008070782a4 */ /* 0x000fe4000f8e0204 */
[----:B------:R-:W-:Y:S02]  /*4cc0*/  @!UP0 UIADD3 UR9, UPT, UPT, UR10, -UR4, URZ ;  /* 0x800000040a098290 */ /* 0x000fe4000fffe0ff */
[----:B------:R-:W-:Y:S02]  /*4cd0*/  UIADD3 UR8, UPT, UPT, -UR6, URZ, URZ ;  /* 0x000000ff06087290 */ /* 0x000fe4000fffe1ff */
[----:B------:R-:W-:Y:S02]  /*4ce0*/  UIADD3 UR4, UPT, UPT, -UR5, URZ, URZ ;  /* 0x000000ff05047290 */ /* 0x000fe4000fffe1ff */
[----:B------:R-:W-:Y:S03]  /*4cf0*/  @!UP0 UIMAD UR6, UR9, UR45, UR5 ;  /* 0x0000002d090682a4 */ /* 0x000fe6000f8e0205 */
[----:B------:R-:W-:Y:S01]  /*4d00*/  @!UP0 UMOV UR5, UR7 ;  /* 0x0000000700058c82 */ /* 0x000fe20008000000 */
[----:B------:R-:W-:Y:S02]  /*4d10*/  UIMAD UR7, UR15, UR4, UR14 ;  /* 0x000000040f0772a4 */ /* 0x000fe4000f8e020e */
[----:B------:R-:W-:Y:S02]  /*4d20*/  UIMAD UR4, UR50, UR8, UR13 ;  /* 0x00000008320472a4 */ /* 0x000fe4000f8e020d */
[----:B------:R-:W-:Y:S02]  /*4d30*/  UIMAD UR14, UR5, UR15, UR7 ;  /* 0x0000000f050e72a4 */ /* 0x000fe4000f8e0207 */
[----:B------:R-:W-:Y:S11]  /*4d40*/  UIMAD UR13, UR6, UR50, UR4 ;  /* 0x00000032060d72a4 */ /* 0x000ff6000f8e0204 */
[----:B------:R-:W-:Y:S01]  /*4d50*/  @!UPT UIADD3 URZ, UPT, UPT, URZ, URZ, URZ ;  /* 0x000000fffffff290 */ /* 0x000fe2000fffe0ff */
.L_x_91:
[----:B------:R-:W3:Y:S01]  /*4d60*/  @!UP3 LDCU.128 UR8, c[0x0][0xb10] ;  /* 0x00016200ff08b7ac */ /* 0x000ee20008000c00 */
[C---:B----4-:R-:W-:Y:S02]  /*4d70*/  ISETP.NE.U32.AND P1, PT, R4.reuse, RZ, PT ;  /* 0x000000ff0400720c */ /* 0x050fe40003f25070 */
[----:B------:R-:W-:Y:S02]  /*4d80*/  ISETP.NE.U32.AND P0, PT, R4, RZ, PT ;  /* 0x000000ff0400720c */ /* 0x000fe40003f05070 */
[C---:B------:R-:W-:Y:S02]  /*4d90*/  ISETP.NE.AND.EX P1, PT, R5.reuse, RZ, PT, P1 ;  /* 0x000000ff0500720c */ /* 0x040fe40003f25310 */
[----:B------:R-:W-:Y:S01]  /*4da0*/  ISETP.NE.AND.EX P0, PT, R5, RZ, PT, P0 ;  /* 0x000000ff0500720c */ /* 0x000fe20003f05300 */
[----:B------:R-:W4:Y:S01]  /*4db0*/  @!UP3 LDCU UR5, c[0x0][0xb0c] ;  /* 0x00016180ff05b7ac */ /* 0x000f220008000800 */
[----:B------:R-:W-:Y:S01]  /*4dc0*/  SHF.L.U32 R9, R15, 0x1f, RZ ;  /* 0x0000001f0f097819 */ /* 0x000fe200000006ff */
[----:B------:R-:W-:Y:S02]  /*4dd0*/  USHF.L.U32 UR42, UR32, 0x8, URZ ;  /* 0x00000008202a7899 */ /* 0x000fe400080006ff */
[----:B------:R-:W-:Y:S02]  /*4de0*/  USHF.L.U32 UR43, UR20, 0x6, URZ ;  /* 0x00000006142b7899 */ /* 0x000fe400080006ff */
[----:B---3--:R-:W-:Y:S07]  /*4df0*/  UIMAD.WIDE.U32 UR6, UR14, UR8, URZ ;  /* 0x000000080e0672a5 */ /* 0x008fee000f8e00ff */
[----:B------:R-:W-:Y:S01]  /*4e00*/  @!UP3 UMOV UR4, UR7 ;  /* 0x000000070004bc82 */ /* 0x000fe20008000000 */
[----:B----4-:R-:W-:Y:S02]  /*4e10*/  @!UP3 UISETP.NE.AND UP0, UPT, UR5, 0x1, UPT ;  /* 0x000000010500b88c */ /* 0x010fe4000bf05270 */
[----:B------:R-:W-:Y:S02]  /*4e20*/  @!UP3 USHF.R.U32.HI UR4, URZ, UR9, UR4 ;  /* 0x00000009ff04b299 */ /* 0x000fe40008011604 */
[----:B------:R-:W-:Y:S02]  /*4e30*/  UIMAD.WIDE.U32 UR6, UR13, UR11, URZ ;  /* 0x0000000b0d0672a5 */ /* 0x000fe4000f8e00ff */
[----:B------:R-:W-:Y:S02]  /*4e40*/  @!UP3 USEL UR8, UR14, UR4, !UP0 ;  /* 0x000000040e08b287 */ /* 0x000fe4000c000000 */
[----:B------:R-:W-:Y:S03]  /*4e50*/  @!UP3 UISETP.NE.AND UP0, UPT, UR10, 0x1, UPT ;  /* 0x000000010a00b88c */ /* 0x000fe6000bf05270 */
[----:B------:R-:W-:Y:S02]  /*4e60*/  @!UP3 UMOV UR6, UR7 ;  /* 0x000000070006bc82 */ /* 0x000fe40008000000 */
[----:B------:R-:W3:Y:S02]  /*4e70*/  @!UP3 LDCU UR4, c[0x0][0xb20] ;  /* 0x00016400ff04b7ac */ /* 0x000ee40008000800 */
[----:B---3--:R-:W-:Y:S04]  /*4e80*/  @!UP3 USHF.R.U32.HI UR6, URZ, UR4, UR6 ;  /* 0x00000004ff06b299 */ /* 0x008fe80008011606 */
[----:B------:R-:W-:Y:S04]  /*4e90*/  @!UP3 USEL UR6, UR13, UR6, !UP0 ;  /* 0x000000060d06b287 */ /* 0x000fe8000c000000 */
[----:B------:R-:W-:Y:S02]  /*4ea0*/  @!UP3 UIADD3 UR4, UPT, UPT, -UR8, UR6, URZ ;  /* 0x000000060804b290 */ /* 0x000fe4000fffe1ff */
[----:B------:R-:W-:Y:S02]  /*4eb0*/  @!UP3 UIADD3 UR6, UPT, UPT, UR8, -UR6, URZ ;  /* 0x800000060806b290 */ /* 0x000fe4000fffe0ff */
[----:B------:R-:W-:Y:S02]  /*4ec0*/  @!UP3 UIMAD UR14, UR4, UR5, UR14 ;  /* 0x00000005040eb2a4 */ /* 0x000fe4000f8e020e */
[----:B------:R-:W-:Y:S01]  /*4ed0*/  @!UP3 UIMAD UR13, UR6, UR10, UR13 ;  /* 0x0000000a060db2a4 */ /* 0x000fe2000f8e020d */
[----:B------:R-:W-:Y:S11]  /*4ee0*/  BRA.U UP2, `(.L_x_92) ;  /* 0x0000000102107547 */ /* 0x000ff6000b800000 */
[----:B--2---:R-:W-:Y:S04]  /*4ef0*/  MOV R0, UR53 ;  /* 0x0000003500007c02 */ /* 0x004fe80008000f00 */
[----:B------:R-:W-:Y:S04]  /*4f00*/  SHF.L.U32 R11, R0, 0x1f, RZ ;  /* 0x0000001f000b7819 */ /* 0x000fe800000006ff */
[----:B------:R-:W2:Y:S02]  /*4f10*/  SYNCS.PHASECHK.TRANS64.TRYWAIT P2, [UR21+0xc8], R11 ;  /* 0x0000c80bff0075a7 */ /* 0x000ea40008041115 */
[----:B--2---:R-:W-:Y:S05]  /*4f20*/  @!P2 BRA `(.L_x_93) ;  /* 0x0000005800fca947 */ /* 0x004fea0003800000 */
.L_x_92:
[----:B------:R-:W-:Y:S05]  /*4f30*/  @!P1 BRA `(.L_x_94) ;  /* 0x0000000000309947 */ /* 0x000fea0003800000 */
[----:B------:R-:W-:Y:S01]  /*4f40*/  ISETP.NE.U32.AND P1, PT, R2, RZ, PT ;  /* 0x000000ff0200720c */ /* 0x000fe20003f25070 */
[----:B------:R-:W3:Y:S01]  /*4f50*/  LDCU.64 UR4, c[0x0][0x358] ;  /* 0x00006b00ff0477ac */ /* 0x000ee20008000a00 */
[----:B------:R-:W-:Y:S02]  /*4f60*/  IMAD.MOV.U32 R86, RZ, RZ, 0x1 ;  /* 0x00000001ff567424 */ /* 0x000fe400078e00ff */
[----:B------:R-:W-:Y:S11]  /*4f70*/  ISETP.NE.AND.EX P1, PT, R3, RZ, PT, P1 ;  /* 0x000000ff0300720c */ /* 0x000ff60003f25310 */
[----:B------:R-:W-:Y:S02]  /*4f80*/  @!UPT UIADD3 URZ, UPT, UPT, URZ, URZ, URZ ;  /* 0x000000fffffff290 */ /* 0x000fe4000fffe0ff */
[----:B--2---:R-:W2:Y:S01]  /*4f90*/  @P1 LDC.64 R10, c[0x0][0x888] ;  /* 0x00022200ff0a1b82 */ /* 0x004ea20000000a00 */
[----:B------:R-:W-:Y:S04]  /*4fa0*/  @P1 IMAD R0, R4, UR36, RZ ;  /* 0x0000002404001c24 */ /* 0x000fe8000f8e02ff */
[----:B--2---:R-:W-:Y:S04]  /*4fb0*/  @P1 IMAD.WIDE R10, R0, 0x4, R10 ;  /* 0x00000004000a1825 */ /* 0x004fe800078e020a */
[----:B------:R-:W-:Y:S01]  /*4fc0*/  HFMA2 R0, -RZ, RZ, 0, 5.9604644775390625e-08 ;  /* 0x00000001ff007431 */ /* 0x000fe200000001ff */
[----:B---3-5:R3:W5:Y:S04]  /*4fd0*/  @P1 LDG.E R41, desc[UR4][R10.64] ;  /* 0x000000040a291981 */ /* 0x028768000c1e1900 */
[----:B------:R-:W-:Y:S01]  /*4fe0*/  @!P1 PRMT R86, R0, 0x7610, R86 ;  /* 0x0000761000569816 */ /* 0x000fe20000000056 */
[----:B---3--:R-:W4:Y:S06]  /*4ff0*/  @!P1 LDC R41, c[0x0][0x880] ;  /* 0x00022000ff299b82 */ /* 0x008f2c0000000800 */
.L_x_94:
[----:B----45:R-:W-:Y:S01]  /*5000*/  @!P0 FSETP.EQ.AND P1, PT, R41, RZ, PT ;  /* 0x000000ff2900820b */ /* 0x030fe20003f22000 */
[----:B------:R-:W-:Y:S01]  /*5010*/  @!UPT UIADD3 URZ, UPT, UPT, URZ, URZ, URZ ;  /* 0x000000fffffff290 */ /* 0x000fe2000fffe0ff */
[----:B------:R-:W-:Y:S11]  /*5020*/  @!P0 BRA `(.L_x_95) ;  /* 0x0000000000188947 */ /* 0x000ff60003800000 */
[----:B------:R-:W-:Y:S02]  /*5030*/  LOP3.LUT P0, RZ, R86, 0xff, RZ, 0xc0, !PT ;  /* 0x000000ff56ff7812 */ /* 0x000fe4000780c0ff */
[----:B------:R-:W-:Y:S04]  /*5040*/  ISETP.NE.U32.AND P1, PT, R2, RZ, PT ;  /* 0x000000ff0200720c */ /* 0x000fe80003f25070 */
[----:B------:R-:W-:Y:S04]  /*5050*/  ISETP.NE.AND.EX P1, PT, R3, RZ, PT, P1 ;  /* 0x000000ff0300720c */ /* 0x000fe80003f25310 */
[----:B------:R-:W-:Y:S03]  /*5060*/  PLOP3.LUT P1, PT, P1, PT, PT, 0x8, 0x80 ;  /* 0x000000000080781c */ /* 0x000fe60000f2e170 */
[----:B------:R-:W-:Y:S11]  /*5070*/  @P0 FSETP.EQ.AND P1, PT, R41, RZ, PT ;  /* 0x000000ff2900020b */ /* 0x000ff60003f22000 */
[----:B------:R-:W-:Y:S02]  /*5080*/  @!UPT UIADD3 URZ, UPT, UPT, URZ, URZ, URZ ;  /* 0x000000fffffff290 */ /* 0x000fe4000fffe0ff */
.L_x_95:
[----:B------:R-:W3:Y:S01]  /*5090*/  SYNCS.PHASECHK.TRANS64.TRYWAIT P2, [UR21+0xa0], R9 ;  /* 0x0000a009ff0075a7 */ /* 0x000ee20008041115 */
[----:B------:R-:W-:Y:S04]  /*50a0*/  ELECT P0, URZ, PT ;  /* 0x0000000000ff782f */ /* 0x000fe80003800000 */
[----:B------:R-:W-:Y:S11]  /*50b0*/  PLOP3.LUT P1, PT, P1, P0, PT, 0xf2, 0x2f ;  /* 0x00000000002f781c */ /* 0x000ff60000f21e72 */
[----:B------:R-:W-:Y:S02]  /*50c0*/  @!UPT UIADD3 URZ, UPT, UPT, URZ, URZ, URZ ;  /* 0x000000fffffff290 */ /* 0x000fe4000fffe0ff */
[----:B------:R-:W-:Y:S05]  /*50d0*/  @!P1 IADD3 R8, P0, PT, R16, 0x580, RZ ;  /* 0x0000058010089810 */ /* 0x000fea0007f1e0ff */
[----:B------:R-:W-:Y:S01]  /*50e0*/  @!P1 IMAD.X R6, RZ, RZ, R17, P0 ;  /* 0x000000ffff069224 */ /* 0x000fe200000e0611 */
[----:B---3--:R-:W-:Y:S07]  /*50f0*/  @!P2 BRA `(.L_x_96) ;  /* 0x0000005800a0a947 */ /* 0x008fee0003800000 */
.L_x_188:
[----:B------:R-:W-:Y:S01]  /*5100*/  @!P1 R2UR UR5, R8 ;  /* 0x00000000080592ca */ /* 0x000fe200000e0000 */
[----:B------:R-:W-:Y:S01]  /*5110*/  VOTEU.ALL UP0, P1 ;  /* 0x0000000000ff7886 */ /* 0x000fe20000800000 */
[----:B------:R-:W-:Y:S01]  /*5120*/  @!P1 R2UR UR4, R6 ;  /* 0x00000000060492ca */ /* 0x000fe200000e0000 */
[----:B------:R-:W-:Y:S01]  /*5130*/  UMOV UR6, 0x0 ;  /* 0x0000000000067882 */ /* 0x000fe20000000000 */
[----:B------:R-:W-:Y:S01]  /*5140*/  UMOV UR7, 0x10000000 ;  /* 0x1000000000077882 */ /* 0x000fe20000000000 */
[----:B------:R-:W-:Y:S01]  /*5150*/  UMOV UR44, UR36 ;  /* 0x00000024002c7c82 */ /* 0x000fe20008000000 */
[----:B------:R-:W-:Y:S01]  /*5160*/  @!UP0 UIADD3 UR40, UPT, UPT, UR21, 0x200, URZ ;  /* 0x0000020015288890 */ /* 0x000fe2000fffe0ff */
[----:B--2---:R-:W-:Y:S01]  /*5170*/  @!P1 IMAD.MOV.U32 R0, RZ, RZ, 0x1000 ;  /* 0x00001000ff009424 */ /* 0x004fe200078e00ff */
[----:B------:R-:W-:Y:S01]  /*5180*/  @!UP0 UIADD3 UR10, UPT, UPT, UR42, 0x80, URZ ;  /* 0x000000802a0a8890 */ /* 0x000fe2000fffe0ff */
[----:B------:R-:W-:Y:S01]  /*5190*/  @!P1 IADD3 R8, P0, PT, R16, 0x580, RZ ;  /* 0x0000058010089810 */ /* 0x000fe20007f1e0ff */
[----:B------:R-:W-:Y:S01]  /*51a0*/  @!UP0 UIADD3 UR8, UPT, UPT, UR21, 0xa00, URZ ;  /* 0x00000a0015088890 */ /* 0x000fe2000fffe0ff */
[----:B------:R-:W-:Y:S02]  /*51b0*/  VOTEU.ALL UP0, P1 ;  /* 0x0000000000ff7886 */ /* 0x000fe40000800000 */
[----:B------:R-:W-:Y:S01]  /*51c0*/  IMAD.U32 R10, RZ, RZ, UR5 ;  /* 0x00000005ff0a7e24 */ /* 0x000fe2000f8e00ff */
[----:B------:R-:W-:Y:S01]  /*51d0*/  UMOV UR9, UR41 ;  /* 0x0000002900097c82 */ /* 0x000fe20008000000 */
[----:B------:R-:W-:Y:S01]  /*51e0*/  IMAD.U32 R11, RZ, RZ, UR4 ;  /* 0x00000004ff0b7e24 */ /* 0x000fe2000f8e00ff */
[----:B------:R-:W-:Y:S01]  /*51f0*/  UMOV UR11, UR43 ;  /* 0x0000002b000b7c82 */ /* 0x000fe20008000000 */
[----:B------:R-:W-:Y:S01]  /*5200*/  UMOV UR12, UR36 ;  /* 0x00000024000c7c82 */ /* 0x000fe20008000000 */
[----:B------:R-:W-:Y:S01]  /*5210*/  @!P1 R2UR UR4, R10 ;  /* 0x000000000a0492ca */ /* 0x000fe200000e0000 */
[----:B------:R-:W-:Y:S01]  /*5220*/  @!P1 IMAD.X R6, RZ, RZ, R17, P0 ;  /* 0x000000ffff069224 */ /* 0x000fe200000e0611 */
[----:B------:R-:W-:Y:S11]  /*5230*/  @!P1 R2UR UR5, R11 ;  /* 0x000000000b0592ca */ /* 0x000ff600000e0000 */
[----:B------:R-:W-:Y:S02]  /*5240*/  @!UPT UIADD3 URZ, UPT, UPT, URZ, URZ, URZ ;  /* 0x000000fffffff290 */ /* 0x000fe4000fffe0ff */
[----:B------:R2:W-:Y:S01]  /*5250*/  @!UP0 UTMALDG.3D [UR40], [UR4], desc[UR6] ;  /* 0x00000628040085b4 */ /* 0x0005e20008011000 */
[----:B------:R-:W-:Y:S05]  /*5260*/  VOTEU.ALL UP0, P1 ;  /* 0x0000000000ff7886 */ /* 0x000fea0000800000 */
[----:B------:R2:W-:Y:S01]  /*5270*/  @!UP0 UTMALDG.3D [UR8], [UR4], desc[UR6] ;  /* 0x00000608040085b4 */ /* 0x0005e20008011000 */
[----:B------:R2:W-:Y:S01]  /*5280*/  @!P1 SYNCS.ARRIVE.TRANS64.RED.A0TR RZ, [UR21+0x80], R0 ;  /* 0x00008000ffff99a7 */ /* 0x0005e20008300415 */
[----:B------:R-:W-:Y:S01]  /*5290*/  SYNCS.ARRIVE.TRANS64.RED.A1T0 RZ, [UR46], RZ ;  /* 0x000000ffffff79a7 */ /* 0x000fe2000810042e */
[----:B------:R-:W3:Y:S02]  /*52a0*/  SYNCS.PHASECHK.TRANS64.TRYWAIT P2, [UR21+0xa8], R9 ;  /* 0x0000a809ff0075a7 */ /* 0x000ee40008041115 */
[----:B--23--:R-:W-:Y:S05]  /*52b0*/  @!P2 BRA `(.L_x_97) ;  /* 0x000000580048a947 */ /* 0x00cfea0003800000 */
.L_x_190:
        /* <DEDUP_REMOVED lines=10> */
[----:B------:R-:W-:Y:S02]  /*5360*/  @!UP0 UIADD3 UR10, UPT, UPT, UR42, 0xa0, URZ ;  /* 0x000000a02a0a8890 */ /* 0x000fe4000fffe0ff */
[----:B------:R-:W-:Y:S01]  /*5370*/  @!UP0 UIADD3 UR8, UPT, UPT, UR21, 0x1a00, URZ ;  /* 0x00001a0015088890 */ /* 0x000fe2000fffe0ff */
[----:B------:R-:W-:Y:S01]  /*5380*/  IMAD.U32 R10, RZ, RZ, UR5 ;  /* 0x00000005ff0a7e24 */ /* 0x000fe2000f8e00ff */
[----:B------:R-:W-:Y:S01]  /*5390*/  VOTEU.ALL UP0, P1 ;  /* 0x0000000000ff7886 */ /* 0x000fe20000800000 */
[----:B------:R-:W-:Y:S01]  /*53a0*/  IMAD.U32 R11, RZ, RZ, UR4 ;  /* 0x00000004ff0b7e24 */ /* 0x000fe2000f8e00ff */
[----:B------:R-:W-:Y:S01]  /*53b0*/  UMOV UR9, UR33 ;  /* 0x0000002100097c82 */ /* 0x000fe20008000000 */
[----:B------:R-:W-:Y:S01]  /*53c0*/  UMOV UR11, UR43 ;  /* 0x0000002b000b7c82 */ /* 0x000fe20008000000 */
[----:B------:R-:W-:Y:S01]  /*53d0*/  @!P1 R2UR UR4, R10 ;  /* 0x000000000a0492ca */ /* 0x000fe200000e0000 */
[----:B------:R-:W-:Y:S01]  /*53e0*/  UMOV UR12, UR36 ;  /* 0x00000024000c7c82 */ /* 0x000fe20008000000 */
[----:B------:R-:W-:Y:S01]  /*53f0*/  @!P1 R2UR UR5, R11 ;  /* 0x000000000b0592ca */ /* 0x000fe200000e0000 */
[----:B------:R-:W-:Y:S11]  /*5400*/  @!P1 IMAD.X R6, RZ, RZ, R17, P0 ;  /* 0x000000ffff069224 */ /* 0x000ff600000e0611 */
[----:B------:R-:W-:Y:S01]  /*5410*/  @!UPT UIADD3 URZ, UPT, UPT, URZ, URZ, URZ ;  /* 0x000000fffffff290 */ /* 0x000fe2000fffe0ff */
[----:B------:R2:W-:Y:S01]  /*5420*/  @!UP0 UTMALDG.3D [UR32], [UR4], desc[UR6] ;  /* 0x00000620040085b4 */ /* 0x0005e20008011000 */
[----:B------:R-:W-:Y:S05]  /*5430*/  VOTEU.ALL UP0, P1 ;  /* 0x0000000000ff7886 */ /* 0x000fea0000800000 */
[----:B------:R2:W-:Y:S01]  /*5440*/  @!UP0 UTMALDG.3D [UR8], [UR4], desc[UR6] ;  /* 0x00000608040085b4 */ /* 0x0005e20008011000 */
[----:B------:R2:W-:Y:S01]  /*5450*/  @!P1 SYNCS.ARRIVE.TRANS64.RED.A0TR RZ, [UR21+0x88], R0 ;  /* 0x00008800ffff99a7 */ /* 0x0005e20008300415 */
[----:B------:R-:W-:Y:S01]  /*5460*/  SYNCS.ARRIVE.TRANS64.RED.A1T0 RZ, [UR39], RZ ;  /* 0x000000ffffff79a7 */ /* 0x000fe20008100427 */
[----:B------:R-:W3:Y:S02]  /*5470*/  SYNCS.PHASECHK.TRANS64.TRYWAIT P2, [UR21+0xb0], R9 ;  /* 0x0000b009ff0075a7 */ /* 0x000ee40008041115 */
[----:B--23--:R-:W-:Y:S05]  /*5480*/  @!P2 BRA `(.L_x_98) ;  /* 0x0000005400eca947 */ /* 0x00cfea0003800000 */
.L_x_192:
        /* <DEDUP_REMOVED lines=9> */
[----:B------:R-:W-:Y:S01]  /*5520*/  VIADD R14, R14, 0x1 ;  /* 0x000000010e0e7836 */ /* 0x000fe20000000000 */
        /* <DEDUP_REMOVED lines=10> */
[----:B------:R-:W-:Y:S11]  /*55d0*/  UMOV UR12, UR36 ;  /* 0x00000024000c7c82 */ /* 0x000ff60008000000 */
        /* <DEDUP_REMOVED lines=8> */
.L_x_194:
[----:B------:R-:W-:Y:S01]  /*5660*/  UIADD3 UR32, UPT, UPT, UR13, UR59, URZ ;  /* 0x0000003b0d207290 */ /* 0x000fe2000fffe0ff */
[----:B------:R-:W-:Y:S01]  /*5670*/  @!P1 IADD3 R6, P0, PT, R16, 0x580, RZ ;  /* 0x0000058010069810 */ /* 0x000fe20007f1e0ff */
[----:B------:R-:W-:Y:S01]  /*5680*/  UPLOP3.LUT UP2, UPT, UPT, UPT, UPT, 0x80, 0x8 ;  /* 0x000000000008789c */ /* 0x000fe20003f4f070 */
[----:B------:R-:W-:Y:S01]  /*5690*/  R2UR UR24, R88 ;  /* 0x00000000581872ca */ /* 0x000fe200000e0000 */
[----:B------:R-:W-:Y:S01]  /*56a0*/  VOTEU.ALL UP0, P1 ;  /* 0x0000000000ff7886 */ /* 0x000fe20000800000 */
[----:B------:R-:W-:Y:S01]  /*56b0*/  @!P1 R2UR UR5, R6 ;  /* 0x00000000060592ca */ /* 0x000fe200000e0000 */
[----:B--2---:R-:W-:Y:S01]  /*56c0*/  @!P1 IMAD.X R0, RZ, RZ, R17, P0 ;  /* 0x000000ffff009224 */ /* 0x004fe200000e0611 */
[----:B------:R-:W-:Y:S01]  /*56d0*/  UMOV UR6, 0x0 ;  /* 0x0000000000067882 */ /* 0x000fe20000000000 */
[----:B------:R-:W-:Y:S01]  /*56e0*/  UMOV UR7, 0x10000000 ;  /* 0x1000000000077882 */ /* 0x000fe20000000000 */
[----:B------:R-:W-:Y:S01]  /*56f0*/  @!UP0 UIADD3 UR18, UPT, UPT, UR42, 0x60, URZ ;  /* 0x000000602a128890 */ /* 0x000fe2000fffe0ff */
[----:B------:R-:W-:Y:S01]  /*5700*/  ISETP.NE.AND P0, PT, R14, 0x2, PT ;  /* 0x000000020e00780c */ /* 0x000fe20003f05270 */
[----:B------:R-:W-:Y:S01]  /*5710*/  @!UP0 UIADD3 UR16, UPT, UPT, UR21, 0x3200, URZ ;  /* 0x0000320015108890 */ /* 0x000fe2000fffe0ff */
[----:B------:R-:W-:Y:S01]  /*5720*/  @!P1 R2UR UR4, R0 ;  /* 0x00000000000492ca */ /* 0x000fe200000e0000 */
[----:B------:R-:W-:Y:S01]  /*5730*/  @!UP0 UIADD3 UR17, UPT, UPT, UR21, 0x98, URZ ;  /* 0x0000009815118890 */ /* 0x000fe2000fffe0ff */
[----:B------:R-:W-:Y:S01]  /*5740*/  SEL R0, RZ, 0x1, P0 ;  /* 0x00000001ff007807 */ /* 0x000fe20000000000 */
[----:B------:R-:W-:Y:S01]  /*5750*/  @!UP0 UIADD3 UR10, UPT, UPT, UR42, 0xe0, URZ ;  /* 0x000000e02a0a8890 */ /* 0x000fe2000fffe0ff */
[----:B------:R-:W-:Y:S01]  /*5760*/  LOP3.LUT R15, R15, 0x1, RZ, 0x3c, !PT ;  /* 0x000000010f0f7812 */ /* 0x000fe200078e3cff */
[----:B------:R-:W-:Y:S01]  /*5770*/  @!UP0 UIADD3 UR8, UPT, UPT, UR21, 0x3a00, URZ ;  /* 0x00003a0015088890 */ /* 0x000fe2000fffe0ff */
[----:B------:R-:W-:Y:S01]  /*5780*/  IMAD.U32 R8, RZ, RZ, UR5 ;  /* 0x00000005ff087e24 */ /* 0x000fe2000f8e00ff */
[----:B------:R-:W-:Y:S01]  /*5790*/  VOTEU.ALL UP0, P1 ;  /* 0x0000000000ff7886 */ /* 0x000fe20000800000 */
[----:B------:R-:W-:Y:S01]  /*57a0*/  UMOV UR19, UR43 ;  /* 0x0000002b00137c82 */ /* 0x000fe20008000000 */
[----:B------:R-:W-:Y:S01]  /*57b0*/  UMOV UR20, UR36 ;  /* 0x0000002400147c82 */ /* 0x000fe20008000000 */
[----:B------:R-:W-:Y:S01]  /*57c0*/  UMOV UR11, UR43 ;  /* 0x0000002b000b7c82 */ /* 0x000fe20008000000 */
[----:B------:R-:W-:Y:S01]  /*57d0*/  UMOV UR12, UR36 ;  /* 0x00000024000c7c82 */ /* 0x000fe20008000000 */
[----:B------:R-:W-:Y:S01]  /*57e0*/  UMOV UR9, UR17 ;  /* 0x0000001100097c82 */ /* 0x000fe20008000000 */
[----:B------:R-:W-:Y:S01]  /*57f0*/  IMAD.U32 R9, RZ, RZ, UR4 ;  /* 0x00000004ff097e24 */ /* 0x000fe2000f8e00ff */
[----:B------:R-:W-:Y:S01]  /*5800*/  @!P1 R2UR UR4, R8 ;  /* 0x00000000080492ca */ /* 0x000fe200000e0000 */
[----:B------:R-:W-:Y:S01]  /*5810*/  UMOV UR36, UR29 ;  /* 0x0000001d00247c82 */ /* 0x000fe20008000000 */
[----:B------:R-:W-:Y:S02]  /*5820*/  LOP3.LUT R13, R13, R0, RZ, 0x3c, !PT ;  /* 0x000000000d0d7212 */ /* 0x000fe400078e3cff */
[----:B------:R-:W-:Y:S02]  /*5830*/  @!P1 R2UR UR5, R9 ;  /* 0x00000000090592ca */ /* 0x000fe400000e0000 */
[----:B------:R-:W-:Y:S11]  /*5840*/  SEL R14, R14, RZ, P0 ;  /* 0x000000ff0e0e7207 */ /* 0x000ff60000000000 */
[----:B------:R2:W-:Y:S01]  /*5850*/  @!UP0 UTMALDG.3D [UR16], [UR4], desc[UR6] ;  /* 0x00000610040085b4 */ /* 0x0005e20008011000 */
[----:B------:R-:W-:Y:S05]  /*5860*/  VOTEU.ALL UP0, P1 ;  /* 0x0000000000ff7886 */ /* 0x000fea0000800000 */
[----:B------:R3:W-:Y:S01]  /*5870*/  @!UP0 UTMALDG.3D [UR8], [UR4], desc[UR6] ;  /* 0x00000608040085b4 */ /* 0x0007e20008011000 */
[----:B------:R3:W-:Y:S01]  /*5880*/  @!P1 SYNCS.ARRIVE.TRANS64.RED.A0TR RZ, [UR21+0x98], R7 ;  /* 0x00009807ffff99a7 */ /* 0x0007e20008300415 */
[----:B------:R-:W-:Y:S01]  /*5890*/  SYNCS.ARRIVE.TRANS64.RED.A1T0 RZ, [UR37], RZ ;  /* 0x000000ffffff79a7 */ /* 0x000fe20008100425 */
[----:B--2---:R-:W-:Y:S01]  /*58a0*/  UIADD3 UR20, UPT, UPT, UR14, UR24, URZ ;  /* 0x000000180e147290 */ /* 0x004fe2000fffe0ff */
[----:B------:R-:W-:Y:S11]  /*58b0*/  BRA.U UP1, `(.L_x_100) ;  /* 0xfffffff101087547 */ /* 0x000ff6000b83ffff */
[----:B------:R-:W-:-:S04]  /*58c0*/  SHF.L.U32 R3, R15, 0x1f, RZ ;  /* 0x0000001f0f037819 */ /* 0x000fc800000006ff */
[----:B------:R-:W2:Y:S02]  /*58d0*/  SYNCS.PHASECHK.TRANS64.TRYWAIT P0, [UR21+0xa0], R3 ;  /* 0x0000a003ff0075a7 */ /* 0x000ea40008001115 */
[----:B--2---:R-:W-:Y:S05]  /*58e0*/  @!P0 BRA `(.L_x_101) ;  /* 0x0000005400048947 */ /* 0x004fea0003800000 */
.L_x_196:
[----:B------:R-:W4:Y:S02]  /*58f0*/  SYNCS.PHASECHK.TRANS64.TRYWAIT P0, [UR21+0xa8], R3 ;  /* 0x0000a803ff0075a7 */ /* 0x000f240008001115 */
[----:B----4-:R-:W-:Y:S05]  /*5900*/  @!P0 BRA `(.L_x_102) ;  /* 0x0000005400148947 */ /* 0x010fea0003800000 */
.L_x_198:
[----:B------:R-:W4:Y:S02]  /*5910*/  SYNCS.PHASECHK.TRANS64.TRYWAIT P0, [UR21+0xb0], R3 ;  /* 0x0000b003ff0075a7 */ /* 0x000f240008001115 */
[----:B----4-:R-:W-:Y:S05]  /*5920*/  @!P0 BRA `(.L_x_103) ;  /* 0x0000005400248947 */ /* 0x010fea0003800000 */
.L_x_200:
[----:B--2---:R-:W-:-:S07]  /*5930*/  MOV R0, UR21 ;  /* 0x0000001500007c02 */ /* 0x004fce0008000f00 */
.L_x_104:
[----:B--2---:R-:W-:-:S04]  /*5940*/  SHF.L.U32 R3, R15, 0x1f, RZ ;  /* 0x0000001f0f037819 */ /* 0x004fc800000006ff */
[----:B------:R2:W4:Y:S03]  /*5950*/  SYNCS.PHASECHK.TRANS64.TRYWAIT P0, [R0+URZ+0xb8], R3 ;  /* 0x0000b803000075a7 */ /* 0x00052600080011ff */
[----:B----4-:R-:W-:Y:S05]  /*5960*/  @!P0 NANOSLEEP.SYNCS 0x989680 ;  /* 0x009896800000895d */ /* 0x010fea0003900000 */
[----:B------:R-:W4:Y:S02]  /*5970*/  @!P0 SYNCS.PHASECHK.TRANS64 P0, [R0+URZ+0xb8], R3 ;  /* 0x0000b803000085a7 */ /* 0x000f2400080010ff */
[----:B-1-34-:R-:W-:Y:S05]  /*5980*/  @P0 EXIT ;  /* 0x000000000000094d */ /* 0x01afea0003800000 */
[----:B------:R-:W-:Y:S05]  /*5990*/  BRA `(.L_x_104) ;  /* 0xfffffffc00e87947 */ /* 0x000fea000383ffff */
.L_x_89:
[----:B------:R-:W-:-:S06]  /*59a0*/  UISETP.GE.AND UP0, UPT, UR13, 0x4, UPT ;  /* 0x000000040d00788c */ /* 0x000fcc000bf06270 */
[----:B------:R-:W-:-:S13]  /*59b0*/  PLOP3.LUT P0, PT, PT, PT, UP0, 0x80, 0x8 ;  /* 0x000000000008781c */ /* 0x000fda0003f0f008 */
[----:B------:R-:W-:Y:S05]  /*59c0*/  @!P0 EXIT ;  /* 0x000000000000894d */ /* 0x000fea0003800000 */
[----:B------:R-:W-:Y:S01]  /*59d0*/  BAR.SYNC.DEFER_BLOCKING 0x6, 0xa0 ;  /* 0x0182800000007b1d */ /* 0x000fe20000010000 */
[----:B------:R-:W-:Y:S01]  /*59e0*/  IMAD.SHL.U32 R4, R87, 0x200000, RZ ;  /* 0x0020000057047824 */ /* 0x000fe200078e00ff */
[----:B------:R-:W-:Y:S01]  /*59f0*/  CS2R R94, SRZ ;  /* 0x00000000005e7805 */ /* 0x000fe2000001ff00 */
[C---:B------:R-:W-:Y:S01]  /*5a00*/  IMAD.SHL.U32 R85, R97.reuse, 0x20, RZ ;  /* 0x0000002061557824 */ /* 0x040fe200078e00ff */
[----:B------:R-:W-:Y:S01]  /*5a10*/  CS2R R92, SRZ ;  /* 0x00000000005c7805 */ /* 0x000fe2000001ff00 */
[C---:B------:R-:W-:Y:S01]  /*5a20*/  IMAD.U32 R37, R97.reuse, 0x10000, RZ ;  /* 0x0001000061257824 */ /* 0x040fe200078e00ff */
[----:B------:R-:W-:Y:S02]  /*5a30*/  UMOV UR43, 0x400 ;  /* 0x00000400002b7882 */ /* 0x000fe40000000000 */
[----:B------:R-:W1:Y:S01]  /*5a40*/  LDC.64 R82, c[0x0][0x8b0] ;  /* 0x00022c00ff527b82 */ /* 0x000e620000000a00 */
[----:B------:R-:W-:Y:S01]  /*5a50*/  ULEA UR43, UR58, UR43, 0x18 ;  /* 0x0000002b3a2b7291 */ /* 0x000fe2000f8ec0ff */
[----:B------:R-:W-:Y:S01]  /*5a60*/  IMAD.SHL.U32 R5, R97, 0x4, RZ ;  /* 0x0000000461057824 */ /* 0x000fe200078e00ff */
[----:B------:R-:W-:Y:S01]  /*5a70*/  LOP3.LUT R4, R4, 0x200000, RZ, 0xc0, !PT ;  /* 0x0020000004047812 */ /* 0x000fe200078ec0ff */
[----:B------:R-:W-:Y:S01]  /*5a80*/  IMAD.SHL.U32 R7, R87, 0x400, RZ ;  /* 0x0000040057077824 */ /* 0x000fe200078e00ff */
[C---:B------:R-:W-:Y:S01]  /*5a90*/  LOP3.LUT R6, R85.reuse, 0x80, RZ, 0xc0, !PT ;  /* 0x0000008055067812 */ /* 0x040fe200078ec0ff */
[----:B------:R-:W-:Y:S01]  /*5aa0*/  UIADD3 UR4, UPT, UPT, UR43, 0x4200, URZ ;  /* 0x000042002b047890 */ /* 0x000fe2000fffe0ff */
[C---:B------:R-:W-:Y:S01]  /*5ab0*/  LOP3.LUT R84, R85.reuse, 0xb60, RZ, 0xc0, !PT ;  /* 0x00000b6055547812 */ /* 0x040fe200078ec0ff */
[----:B------:R-:W2:Y:S01]  /*5ac0*/  LDC.64 R80, c[0x0][0x8a8] ;  /* 0x00022a00ff507b82 */ /* 0x000ea20000000a00 */
[----:B------:R-:W-:Y:S01]  /*5ad0*/  UIADD3 UR5, UPT, UPT, UR43, 0x200, URZ ;  /* 0x000002002b057890 */ /* 0x000fe2000fffe0ff */
[----:B------:R-:W-:Y:S01]  /*5ae0*/  LOP3.LUT R37, R4, 0x400000, R37, 0xf8, !PT ;  /* 0x0040000004257812 */ /* 0x000fe200078ef825 */
[----:B------:R-:W-:Y:S01]  /*5af0*/  IMAD.MOV.U32 R36, RZ, RZ, RZ ;  /* 0x000000ffff247224 */ /* 0x000fe200078e00ff */
[----:B------:R-:W-:Y:S01]  /*5b00*/  LOP3.LUT R5, R6, 0x10, R5, 0xf8, !PT ;  /* 0x0000001006057812 */ /* 0x000fe200078ef805 */
[----:B------:R-:W-:Y:S01]  /*5b10*/  IMAD.MOV.U32 R91, RZ, RZ, RZ ;  /* 0x000000ffff5b7224 */ /* 0x000fe200078e00ff */
[----:B------:R-:W-:Y:S01]  /*5b20*/  LOP3.LUT R84, R84, 0x400, R7, 0xf8, !PT ;  /* 0x0000040054547812 */ /* 0x000fe200078ef807 */
[----:B------:R-:W-:Y:S01]  /*5b30*/  IMAD.U32 R98, RZ, RZ, UR5 ;  /* 0x00000005ff627e24 */ /* 0x000fe2000f8e00ff */
[----:B------:R-:W-:Y:S01]  /*5b40*/  LOP3.LUT P0, RZ, R85, 0x80, RZ, 0xc0, !PT ;  /* 0x0000008055ff7812 */ /* 0x000fe2000780c0ff */
[----:B------:R-:W3:Y:S01]  /*5b50*/  LDS R0, [UR43+0x180] ;  /* 0x0001802bff007984 */ /* 0x000ee20008000800 */
[----:B------:R-:W-:Y:S01]  /*5b60*/  LOP3.LUT R84, R84, R5, RZ, 0xfc, !PT ;  /* 0x0000000554547212 */ /* 0x000fe200078efcff */
[----:B------:R-:W-:Y:S01]  /*5b70*/  IMAD.U32 R96, RZ, RZ, UR4 ;  /* 0x00000004ff607e24 */ /* 0x000fe2000f8e00ff */
[----:B------:R-:W-:Y:S01]  /*5b80*/  P2R R4, PR, RZ, 0x1 ;  /* 0x00000001ff047803 */ /* 0x000fe20000000000 */
[----:B------:R-:W4:Y:S01]  /*5b90*/  LDCU UR57, c[0x0][0x370] ;  /* 0x00006e00ff3977ac */ /* 0x000f220008000800 */
[----:B------:R-:W-:Y:S01]  /*5ba0*/  LOP3.LUT R97, R97, 0x60, RZ, 0xc0, !PT ;  /* 0x0000006061617812 */ /* 0x000fe200078ec0ff */
[----:B------:R-:W1:Y:S01]  /*5bb0*/  LDCU.64 UR62, c[0x0][0x348] ;  /* 0x00006900ff3e77ac */ /* 0x000e620008000a00 */
[----:B------:R-:W1:Y:S01]  /*5bc0*/  LDCU UR42, c[0x0][0xb0c] ;  /* 0x00016180ff2a77ac */ /* 0x000e620008000800 */
[----:B------:R-:W1:Y:S01]  /*5bd0*/  LDCU UR39, c[0x0][0xb30] ;  /* 0x00016600ff2777ac */ /* 0x000e620008000800 */
[----:B------:R-:W1:Y:S01]  /*5be0*/  LDCU.64 UR46, c[0x0][0x888] ;  /* 0x00011100ff2e77ac */ /* 0x000e620008000a00 */
[----:B------:R-:W1:Y:S01]  /*5bf0*/  LDCU.64 UR40, c[0x0][0xb28] ;  /* 0x00016500ff2877ac */ /* 0x000e620008000a00 */
[----:B------:R-:W1:Y:S01]  /*5c00*/  LDCU.64 UR60, c[0x0][0x890] ;  /* 0x00011200ff3c77ac */ /* 0x000e620008000a00 */
[----:B------:R-:W1:Y:S01]  /*5c10*/  LDCU.128 UR52, c[0x0][0xb10] ;  /* 0x00016200ff3477ac */ /* 0x000e620008000c00 */
[----:B------:R-:W1:Y:S02]  /*5c20*/  LDCU UR56, c[0x0][0x374] ;  /* 0x00006e80ff3877ac */ /* 0x000e640008000800 */
[----:B-1234-:R-:W-:-:S07]  /*5c30*/  IMAD.IADD R37, R0, 0x1, R37 ;  /* 0x0000000100257824 */ /* 0x01efce00078e0225 */
.L_x_146:
[C---:B------:R-:W-:Y:S02]  /*5c40*/  LEA R3, R91.reuse, UR43, 0x3 ;  /* 0x0000002b5b037c11 */ /* 0x040fe4000f8e18ff */
[----:B------:R-:W-:Y:S02]  /*5c50*/  SHF.L.U32 R0, R94, 0x1f, RZ ;  /* 0x0000001f5e007819 */ /* 0x000fe400000006ff */
[----:B------:R-:W-:Y:S02]  /*5c60*/  LEA R5, R91, UR43, 0x4 ;  /* 0x0000002b5b057c11 */ /* 0x000fe4000f8e20ff */
[----:B------:R-:W1:Y:S02]  /*5c70*/  SYNCS.PHASECHK.TRANS64.TRYWAIT P0, [R3+URZ+0xd0], R0 ;  /* 0x0000d000030075a7 */ /* 0x000e6400080011ff */
[----:B-12---:R-:W-:Y:S05]  /*5c80*/  @!P0 BRA `(.L_x_105) ;  /* 0x0000005000648947 */ /* 0x006fea0003800000 */
.L_x_201:
        /* <DEDUP_REMOVED lines=11> */
[----:B------:R-:W-:Y:S01]  /*5d40*/  PLOP3.LUT P0, PT, PT, PT, UP1, 0x80, 0x8 ;  /* 0x000000000008781c */ /* 0x000fe20003f0f018 */
[----:B------:R-:W-:Y:S11]  /*5d50*/  UP2UR UR44, UPR, URZ, 0x2 ;  /* 0x00000002ff2c7883 */ /* 0x000ff60008000000 */
[----:B------:R-:W-:Y:S01]  /*5d60*/  @!UPT UIADD3 URZ, UPT, UPT, URZ, URZ, URZ ;  /* 0x000000fffffff290 */ /* 0x000fe2000fffe0ff */
[----:B-1----:R-:W-:Y:S02]  /*5d70*/  @P0 SHF.R.U32.HI R0, RZ, 0x10, R5 ;  /* 0x00000010ff000819 */ /* 0x002fe40000011605 */
        /* <DEDUP_REMOVED lines=12> */
[----:B------:R-:W2:Y:S01]  /*5e40*/  LDCU UR12, c[0x0][0xb20] ;  /* 0x00016400ff0c77ac */ /* 0x000ea20008000800 */
[----:B------:R-:W-:Y:S02]  /*5e50*/  UIMAD.WIDE.U32 UR4, UR56, UR55, URZ ;  /* 0x00000037380472a5 */ /* 0x000fe4000f8e00ff */
[----:B------:R-:W-:Y:S02]  /*5e60*/  UIMAD.WIDE.U32 UR6, UR57, UR52, URZ ;  /* 0x00000034390672a5 */ /* 0x000fe4000f8e00ff */
[----:B------:R-:W-:Y:S02]  /*5e70*/  UISETP.NE.AND UP0, UPT, UR54, 0x1, UPT ;  /* 0x000000013600788c */ /* 0x000fe4000bf05270 */
[----:B------:R-:W-:Y:S02]  /*5e80*/  UIMAD.WIDE.U32 UR8, UR37, UR55, URZ ;  /* 0x00000037250872a5 */ /* 0x000fe4000f8e00ff */
[----:B------:R-:W-:Y:S02]  /*5e90*/  UIMAD.WIDE.U32 UR10, UR38, UR52, URZ ;  /* 0x00000034260a72a5 */ /* 0x000fe4000f8e00ff */
[----:B------:R-:W-:Y:S02]  /*5ea0*/  UISETP.NE.AND UP1, UPT, UR42, 0x1, UPT ;  /* 0x000000012a00788c */ /* 0x000fe4000bf25270 */
[----:B------:R-:W-:Y:S01]  /*5eb0*/  UISETP.NE.AND UP2, UPT, UR45, 0x1, UPT ;  /* 0x000000012d00788c */ /* 0x000fe2000bf45270 */
[----:B------:R-:W-:Y:S02]  /*5ec0*/  UMOV UR4, UR5 ;  /* 0x0000000500047c82 */ /* 0x000fe40008000000 */
[----:B--2---:R-:W-:Y:S03]  /*5ed0*/  USHF.R.U32.HI UR5, URZ, UR12, UR4 ;  /* 0x0000000cff057299 */ /* 0x004fe60008011604 */
[----:B------:R-:W-:Y:S02]  /*5ee0*/  UMOV UR4, UR7 ;  /* 0x0000000700047c82 */ /* 0x000fe40008000000 */
[----:B------:R-:W-:Y:S02]  /*5ef0*/  USHF.R.U32.HI UR7, URZ, UR53, UR4 ;  /* 0x00000035ff077299 */ /* 0x000fe40008011604 */
[----:B------:R-:W-:Y:S02]  /*5f00*/  USEL UR4, UR56, UR5, !UP0 ;  /* 0x0000000538047287 */ /* 0x000fe4000c000000 */
[----:B------:R-:W-:Y:S01]  /*5f10*/  USEL UR7, UR57, UR7, !UP1 ;  /* 0x0000000739077287 */ /* 0x000fe2000c800000 */
[----:B------:R-:W-:Y:S01]  /*5f20*/  UMOV UR5, UR9 ;  /* 0x0000000900057c82 */ /* 0x000fe20008000000 */
[----:B------:R-:W-:Y:S02]  /*5f30*/  UIMAD.WIDE.U32 UR8, UR4, UR40, URZ ;  /* 0x00000028040872a5 */ /* 0x000fe4000f8e00ff */
[----:B------:R-:W-:Y:S03]  /*5f40*/  USHF.R.U32.HI UR6, URZ, UR12, UR5 ;  /* 0x0000000cff067299 */ /* 0x000fe60008011605 */
[----:B------:R-:W-:Y:S01]  /*5f50*/  UMOV UR5, UR11 ;  /* 0x0000000b00057c82 */ /* 0x000fe20008000000 */
[----:B------:R-:W-:Y:S02]  /*5f60*/  UIMAD.WIDE.U32 UR10, UR7, UR40, URZ ;  /* 0x00000028070a72a5 */ /* 0x000fe4000f8e00ff */
[----:B------:R-:W-:Y:S02]  /*5f70*/  USHF.R.U32.HI UR12, URZ, UR53, UR5 ;  /* 0x00000035ff0c7299 */ /* 0x000fe40008011605 */
[----:B------:R-:W-:Y:S01]  /*5f80*/  USEL UR6, UR37, UR6, !UP0 ;  /* 0x0000000625067287 */ /* 0x000fe2000c000000 */
[----:B------:R-:W-:Y:S02]  /*5f90*/  UMOV UR5, UR9 ;  /* 0x0000000900057c82 */ /* 0x000fe40008000000 */
[----:B------:R-:W-:Y:S01]  /*5fa0*/  UMOV UR10, UR11 ;  /* 0x0000000b000a7c82 */ /* 0x000fe20008000000 */
[----:B------:R-:W-:Y:S02]  /*5fb0*/  @UP2 USHF.R.U32.HI UR4, URZ, UR41, UR5 ;  /* 0x00000029ff042299 */ /* 0x000fe40008011605 */
[----:B------:R-:W-:Y:S02]  /*5fc0*/  @UP2 USHF.R.U32.HI UR7, URZ, UR41, UR10 ;  /* 0x00000029ff072299 */ /* 0x000fe4000801160a */
[----:B------:R-:W-:Y:S02]  /*5fd0*/  UIMAD UR4, UR45, UR4, URZ ;  /* 0x000000042d0472a4 */ /* 0x000fe4000f8e02ff */
        /* <DEDUP_REMOVED lines=8> */
[----:B------:R-:W-:Y:S02]  /*6060*/  USEL UR11, UR6, UR4, !UP2 ;  /* 0x00000004060b7287 */ /* 0x000fe4000d000000 */
[----:B------:R-:W-:Y:S02]  /*6070*/  UIADD3 UR8, UPT, UPT, -UR5, URZ, URZ ;  /* 0x000000ff05087290 */ /* 0x000fe4000fffe1ff */
[----:B------:R-:W-:Y:S01]  /*6080*/  UIADD3 UR10, UPT, UPT, -UR11, URZ, URZ ;  /* 0x000000ff0b0a7290 */ /* 0x000fe2000fffe1ff */
[----:B------:R-:W-:Y:S01]  /*6090*/  @!UP0 UMOV UR4, UR9 ;  /* 0x0000000900048c82 */ /* 0x000fe20008000000 */
[----:B------:R-:W-:Y:S02]  /*60a0*/  UIADD3 UR9, UPT, UPT, -UR6, URZ, URZ ;  /* 0x000000ff06097290 */ /* 0x000fe4000fffe1ff */
[----:B------:R-:W-:Y:S02]  /*60b0*/  @!UP0 USHF.R.U32.HI UR4, URZ, UR41, UR4 ;  /* 0x00000029ff048299 */ /* 0x000fe40008011604 */
[----:B------:R-:W-:Y:S02]  /*60c0*/  UIMAD UR10, UR45, UR10, UR6 ;  /* 0x0000000a2d0a72a4 */ /* 0x000fe4000f8e0206 */
[----:B------:R-:W-:Y:S04]  /*60d0*/  @!UP0 USEL UR4, UR5, UR4, !UP2 ;  /* 0x0000000405048287 */ /* 0x000fe8000d000000 */
[----:B------:R-:W-:Y:S02]  /*60e0*/  @!UP0 UIMAD UR10, UR7, UR10, UR4 ;  /* 0x0000000a070a82a4 */ /* 0x000fe4000f8e0204 */
[----:B------:R-:W-:Y:S02]  /*60f0*/  @!UP0 UIADD3 UR11, UPT, UPT, UR11, -UR4, URZ ;  /* 0x800000040b0b8290 */ /* 0x000fe4000fffe0ff */
[----:B------:R-:W-:Y:S02]  /*6100*/  UIMAD UR7, UR42, UR8, UR38 ;  /* 0x000000082a0772a4 */ /* 0x000fe4000f8e0226 */
[----:B------:R-:W-:Y:S02]  /*6110*/  @!UP0 UIMAD UR6, UR11, UR45, UR5 ;  /* 0x0000002d0b0682a4 */ /* 0x000fe4000f8e0205 */
[----:B------:R-:W-:Y:S01]  /*6120*/  UIMAD UR4, UR54, UR9, UR37 ;  /* 0x00000009360472a4 */ /* 0x000fe2000f8e0225 */
[----:B------:R-:W-:Y:S02]  /*6130*/  @!UP0 UMOV UR5, UR10 ;  /* 0x0000000a00058c82 */ /* 0x000fe40008000000 */
[----:B------:R-:W-:Y:S02]  /*6140*/  UIMAD UR38, UR5, UR42, UR7 ;  /* 0x0000002a052672a4 */ /* 0x000fe4000f8e0207 */
[----:B------:R-:W-:Y:S11]  /*6150*/  UIMAD UR37, UR6, UR54, UR4 ;  /* 0x00000036062572a4 */ /* 0x000ff6000f8e0204 */
[----:B------:R-:W-:Y:S01]  /*6160*/  @!UPT UIADD3 URZ, UPT, UPT, URZ, URZ, URZ ;  /* 0x000000fffffff290 */ /* 0x000fe2000fffe0ff */
.L_x_106:
[----:B------:R-:W-:Y:S01]  /*6170*/  UISETP.NE.AND UP0, UPT, UR39, 0x1, UPT ;  /* 0x000000012700788c */ /* 0x000fe2000bf05270 */
[----:B------:R-:W-:Y:S01]  /*6180*/  IADD3 R91, PT, PT, R91, 0x1, RZ ;  /* 0x000000015b5b7810 */ /* 0x000fe20007ffe0ff */
[----:B------:R-:W-:Y:S02]  /*6190*/  UIADD3 UR11, UPT, UPT, UR43, 0x200, URZ ;  /* 0x000002002b0b7890 */ /* 0x000fe4000fffe0ff */
[----:B------:R-:W-:Y:S02]  /*61a0*/  USHF.L.U32 UR50, UR20, 0x6, URZ ;  /* 0x0000000614327899 */ /* 0x000fe400080006ff */
[----:B------:R-:W-:Y:S05]  /*61b0*/  USHF.L.U32 UR49, UR32, 0x8, URZ ;  /* 0x0000000820317899 */ /* 0x000fea00080006ff */
[----:B------:R-:W2:Y:S01]  /*61c0*/  @!UP0 LDCU.128 UR12, c[0x0][0xb10] ;  /* 0x00016200ff0c87ac */ /* 0x000ea20008000c00 */
[----:B------:R-:W3:Y:S01]  /*61d0*/  @!UP0 LDCU UR5, c[0x0][0xb0c] ;  /* 0x00016180ff0587ac */ /* 0x000ee20008000800 */
[----:B------:R-:W4:Y:S01]  /*61e0*/  @!UP0 LDCU UR10, c[0x0][0xb20] ;  /* 0x00016400ff0a87ac */ /* 0x000f220008000800 */
[----:B--2---:R-:W-:Y:S02]  /*61f0*/  UIMAD.WIDE.U32 UR8, UR38, UR12, URZ ;  /* 0x0000000c260872a5 */ /* 0x004fe4000f8e00ff */
[----:B------:R-:W-:Y:S02]  /*6200*/  UIMAD.WIDE.U32 UR6, UR37, UR15, URZ ;  /* 0x0000000f250672a5 */ /* 0x000fe4000f8e00ff */
[----:B------:R-:W-:Y:S03]  /*6210*/  @!UP0 UISETP.NE.AND UP1, UPT, UR14, 0x1, UPT ;  /* 0x000000010e00888c */ /* 0x000fe6000bf25270 */
[----:B------:R-:W-:Y:S01]  /*6220*/  @!UP0 UMOV UR4, UR9 ;  /* 0x0000000900048c82 */ /* 0x000fe20008000000 */
[----:B---3--:R-:W-:Y:S02]  /*6230*/  @!UP0 UISETP.NE.AND UP2, UPT, UR5, 0x1, UPT ;  /* 0x000000010500888c */ /* 0x008fe4000bf45270 */
[----:B------:R-:W-:Y:S01]  /*6240*/  @!UP0 USHF.R.U32.HI UR4, URZ, UR13, UR4 ;  /* 0x0000000dff048299 */ /* 0x000fe20008011604 */
[----:B------:R-:W-:Y:S02]  /*6250*/  @!UP0 UMOV UR6, UR7 ;  /* 0x0000000700068c82 */ /* 0x000fe40008000000 */
[----:B----4-:R-:W-:Y:S02]  /*6260*/  @!UP0 USHF.R.U32.HI UR6, URZ, UR10, UR6 ;  /* 0x0000000aff068299 */ /* 0x010fe40008011606 */
[----:B------:R-:W-:Y:S02]  /*6270*/  @!UP0 USEL UR7, UR38, UR4, !UP2 ;  /* 0x0000000426078287 */ /* 0x000fe4000d000000 */
[----:B------:R-:W-:Y:S04]  /*6280*/  @!UP0 USEL UR6, UR37, UR6, !UP1 ;  /* 0x0000000625068287 */ /* 0x000fe8000c800000 */
[----:B------:R-:W-:Y:S02]  /*6290*/  @!UP0 UIADD3 UR4, UPT, UPT, -UR7, UR6, URZ ;  /* 0x0000000607048290 */ /* 0x000fe4000fffe1ff */
[----:B------:R-:W-:Y:S02]  /*62a0*/  @!UP0 UIADD3 UR6, UPT, UPT, UR7, -UR6, URZ ;  /* 0x8000000607068290 */ /* 0x000fe4000fffe0ff */
[----:B------:R-:W-:Y:S02]  /*62b0*/  @!UP0 UIMAD UR38, UR4, UR5, UR38 ;  /* 0x00000005042682a4 */ /* 0x000fe4000f8e0226 */
[----:B------:R-:W-:Y:S02]  /*62c0*/  @!UP0 UIMAD UR37, UR6, UR14, UR37 ;  /* 0x0000000e062582a4 */ /* 0x000fe4000f8e0225 */
[----:B------:R-:W-:Y:S09]  /*62d0*/  ULOP3.LUT UP0, URZ, UR11, 0x90, URZ, 0xc0, !UPT ;  /* 0x000000900bff7892 */ /* 0x000ff2000f80c0ff */
[----:B------:R-:W-:Y:S05]  /*62e0*/  BRA.U !UP0, `(.L_x_107) ;  /* 0x0000000108407547 */ /* 0x000fea000b800000 */
[----:B------:R-:W2:Y:S01]  /*62f0*/  LDCU.64 UR8, c[0x4][0x88] ;  /* 0x01001100ff0877ac */ /* 0x000ea20008000a00 */
[----:B------:R-:W-:Y:S01]  /*6300*/  MOV R3, 0x0 ;  /* 0x0000000000037802 */ /* 0x000fe20000000f00 */
[----:B------:R-:W-:Y:S02]  /*6310*/  HFMA2 R12, -RZ, RZ, 0, 5.9604644775390625e-08 ;  /* 0x00000001ff0c7431 */ /* 0x000fe400000001ff */
[----:B------:R-:W-:Y:S02]  /*6320*/  IMAD.MOV.U32 R8, RZ, RZ, 0x70 ;  /* 0x00000070ff087424 */ /* 0x000fe400078e00ff */
[----:B------:R-:W-:Y:S01]  /*6330*/  IMAD.MOV.U32 R13, RZ, RZ, RZ ;  /* 0x000000ffff0d7224 */ /* 0x000fe200078e00ff */
[----:B------:R-:W3:Y:S01]  /*6340*/  LDCU.64 UR6, c[0x4][0x90] ;  /* 0x01001200ff0677ac */ /* 0x000ee20008000a00 */
[----:B------:R-:W4:Y:S01]  /*6350*/  LDC.64 R2, c[0x4][R3] ;  /* 0x0100000003027b82 */ /* 0x000f220000000a00 */
[----:B------:R-:W1:Y:S01]  /*6360*/  LDCU.64 UR4, c[0x4][0x8] ;  /* 0x01000100ff0477ac */ /* 0x000e620008000a00 */
[----:B--2---:R-:W-:Y:S01]  /*6370*/  MOV R5, UR9 ;  /* 0x0000000900057c02 */ /* 0x004fe20008000f00 */
[----:B------:R-:W-:Y:S01]  /*6380*/  IMAD.U32 R4, RZ, RZ, UR8 ;  /* 0x00000008ff047e24 */ /* 0x000fe2000f8e00ff */
[----:B---3--:R-:W-:Y:S01]  /*6390*/  MOV R7, UR7 ;  /* 0x0000000700077c02 */ /* 0x008fe20008000f00 */
[----:B------:R-:W-:Y:S01]  /*63a0*/  IMAD.U32 R6, RZ, RZ, UR6 ;  /* 0x00000006ff067e24 */ /* 0x000fe2000f8e00ff */
[----:B-1----:R-:W-:Y:S01]  /*63b0*/  MOV R11, UR5 ;  /* 0x00000005000b7c02 */ /* 0x002fe20008000f00 */
[----:B------:R-:W-:Y:S02]  /*63c0*/  IMAD.U32 R10, RZ, RZ, UR4 ;  /* 0x00000004ff0a7e24 */ /* 0x000fe4000f8e00ff */
[----:B------:R-:W-:Y:S07]  /*63d0*/  LEPC R20, `(.L_x_107) ;  /* 0x000000001014794e */ /* 0x000fee0000000000 */
[----:B----45:R-:W-:Y:S05]  /*63e0*/  CALL.ABS.NOINC R2 ;  /* 0x0000000002007343 */ /* 0x030fea0003c00000 */
.L_x_107:
[----:B------:R-:W-:Y:S01]  /*63f0*/  LOP3.LUT P0, RZ, R96, 0x90, RZ, 0xc0, !PT ;  /* 0x0000009060ff7812 */ /* 0x000fe2000780c0ff */
[----:B------:R-:W-:Y:S11]  /*6400*/  BSSY.RECONVERGENT B6, `(.L_x_108) ;  /* 0x0000013000067945 */ /* 0x000ff60003800200 */
[----:B------:R-:W-:Y:S01]  /*6410*/  @!UPT UIADD3 URZ, UPT, UPT, URZ, URZ, URZ ;  /* 0x000000fffffff290 */ /* 0x000fe2000fffe0ff */
[----:B------:R-:W-:Y:S05]  /*6420*/  @!P0 BRA `(.L_x_109) ;  /* 0x0000000000408947 */ /* 0x000fea0003800000 */
        /* <DEDUP_REMOVED lines=16> */
.L_x_109:
[----:B------:R-:W-:Y:S05]  /*6530*/  BSYNC.RECONVERGENT B6 ;  /* 0x0000000000067941 */ /* 0x000fea0003800200 */
.L_x_108:
[----:B------:R-:W-:Y:S01]  /*6540*/  R2UR UR4, R89 ;  /* 0x00000000590472ca */ /* 0x000fe200000e0000 */
[----:B------:R-:W-:Y:S01]  /*6550*/  UISETP.NE.U32.AND UP0, UPT, UR60, URZ, UPT ;  /* 0x000000ff3c00728c */ /* 0x000fe2000bf05070 */
[----:B------:R-:W-:Y:S02]  /*6560*/  ISETP.NE.U32.AND P4, PT, R82, RZ, PT ;  /* 0x000000ff5200720c */ /* 0x000fe40003f85070 */
[----:B------:R-:W-:Y:S01]  /*6570*/  ISETP.NE.U32.AND P2, PT, RZ, UR46, PT ;  /* 0x0000002eff007c0c */ /* 0x000fe2000bf45070 */
[----:B------:R-:W-:Y:S01]  /*6580*/  UISETP.NE.AND.EX UP1, UPT, UR61, URZ, UPT, UP0 ;  /* 0x000000ff3d00728c */ /* 0x000fe2000bf25300 */
[----:B------:R-:W-:Y:S01]  /*6590*/  ISETP.NE.AND.EX P4, PT, R83, RZ, PT, P4 ;  /* 0x000000ff5300720c */ /* 0x000fe20003f85340 */
[----:B------:R-:W-:Y:S01]  /*65a0*/  UPLOP3.LUT UP0, UPT, UPT, UPT, UPT, 0x40, 0x4 ;  /* 0x000000000004789c */ /* 0x000fe20003f0e870 */
[----:B------:R-:W-:Y:S05]  /*65b0*/  ISETP.NE.AND.EX P2, PT, RZ, UR47, PT, P2 ;  /* 0x0000002fff007c0c */ /* 0x000fea000bf45320 */
[----:B------:R-:W-:Y:S06]  /*65c0*/  UISETP.NE.AND UP2, UPT, UR4, URZ, UPT ;  /* 0x000000ff0400728c */ /* 0x000fec000bf45270 */
[----:B------:R-:W-:Y:S05]  /*65d0*/  PLOP3.LUT P1, PT, PT, PT, UP2, 0x80, 0x8 ;  /* 0x000000000008781c */ /* 0x000fea0003f2f028 */
[----:B------:R-:W-:Y:S06]  /*65e0*/  @UP2 UPLOP3.LUT UP0, UPT, UPT, UPT, UP1, 0x80, 0x8 ;  /* 0x000000000008289c */ /* 0x000fec0003f0f010 */
[----:B------:R-:W-:Y:S01]  /*65f0*/  PLOP3.LUT P0, PT, PT, PT, UP0, 0x80, 0x8 ;  /* 0x000000000008781c */ /* 0x000fe20003f0f008 */
[----:B------:R-:W-:Y:S01]  /*6600*/  @!UPT UIADD3 URZ, UPT, UPT, URZ, URZ, URZ ;  /* 0x000000fffffff290 */ /* 0x000fe2000fffe0ff */
[----:B------:R-:W-:Y:S11]  /*6610*/  BRA.U !UP1, `(.L_x_110) ;  /* 0x00000001093c7547 */ /* 0x000ff6000b800000 */
[----:B------:R-:W-:Y:S01]  /*6620*/  UISETP.NE.U32.AND UP0, UPT, UR46, URZ, UPT ;  /* 0x000000ff2e00728c */ /* 0x000fe2000bf05070 */
[----:B-1----:R-:W-:Y:S01]  /*6630*/  HFMA2 R0, -RZ, RZ, 0, 5.9604644775390625e-08 ;  /* 0x00000001ff007431 */ /* 0x002fe200000001ff */
[----:B------:R-:W1:Y:S01]  /*6640*/  LDCU.64 UR8, c[0x0][0x358] ;  /* 0x00006b00ff0877ac */ /* 0x000e620008000a00 */
[----:B------:R-:W-:Y:S01]  /*6650*/  IMAD.MOV.U32 R86, RZ, RZ, 0x1 ;  /* 0x00000001ff567424 */ /* 0x000fe200078e00ff */
[----:B------:R-:W-:Y:S06]  /*6660*/  UISETP.NE.AND.EX UP0, UPT, UR47, URZ, UPT, UP0 ;  /* 0x000000ff2f00728c */ /* 0x000fec000bf05300 */
[----:B------:R-:W-:Y:S05]  /*6670*/  PLOP3.LUT P3, PT, PT, PT, UP0, 0x80, 0x8 ;  /* 0x000000000008781c */ /* 0x000fea0003f6f008 */
[----:B------:R-:W2:Y:S01]  /*6680*/  @UP0 LDCU.64 UR4, c[0x0][0x888] ;  /* 0x00011100ff0407ac */ /* 0x000ea20008000a00 */
[----:B------:R-:W-:Y:S07]  /*6690*/  @UP0 UIMAD UR6, UR36, UR60, URZ ;  /* 0x0000003c240602a4 */ /* 0x000fee000f8e02ff */
[----:B------:R-:W-:Y:S01]  /*66a0*/  @!P3 PRMT R86, R0, 0x7610, R86 ;  /* 0x000076100056b816 */ /* 0x000fe20000000056 */
[----:B--2---:R-:W-:Y:S06]  /*66b0*/  @UP0 UIMAD.WIDE UR4, UR6, 0x4, UR4 ;  /* 0x00000004060408a5 */ /* 0x004fec000f8e0204 */
[----:B------:R-:W-:Y:S01]  /*66c0*/  IMAD.U32 R2, RZ, RZ, UR4 ;  /* 0x00000004ff027e24 */ /* 0x000fe2000f8e00ff */
[----:B------:R-:W-:Y:S04]  /*66d0*/  MOV R3, UR5 ;  /* 0x0000000500037c02 */ /* 0x000fe80008000f00 */
[----:B------:R-:W2:Y:S01]  /*66e0*/  @!UP0 LDCU UR4, c[0x0][0x880] ;  /* 0x00011000ff0487ac */ /* 0x000ea20008000800 */
[----:B-1---5:R3:W5:Y:S02]  /*66f0*/  @P3 LDG.E R41, desc[UR8][R2.64] ;  /* 0x0000000802293981 */ /* 0x022764000c1e1900 */
[----:B--23--:R-:W-:Y:S02]  /*6700*/  @!P3 IMAD.U32 R41, RZ, RZ, UR4 ;  /* 0x00000004ff29be24 */ /* 0x00cfe4000f8e00ff */
.L_x_110:
[----:B------:R-:W-:Y:S05]  /*6710*/  @!P4 BRA `(.L_x_111) ;  /* 0x000000000024c947 */ /* 0x000fea0003800000 */
[----:B------:R-:W-:Y:S01]  /*6720*/  ISETP.NE.U32.AND P3, PT, R80, RZ, PT ;  /* 0x000000ff5000720c */ /* 0x000fe20003f65070 */
[----:B------:R-:W2:Y:S03]  /*6730*/  LDCU.64 UR4, c[0x0][0x358] ;  /* 0x00006b00ff0477ac */ /* 0x000ea60008000a00 */
[----:B------:R-:W-:Y:S11]  /*6740*/  ISETP.NE.AND.EX P3, PT, R81, RZ, PT, P3 ;  /* 0x000000ff5100720c */ /* 0x000ff60003f65330 */
[----:B------:R-:W-:Y:S02]  /*6750*/  @!UPT UIADD3 URZ, UPT, UPT, URZ, URZ, URZ ;  /* 0x000000fffffff290 */ /* 0x000fe4000fffe0ff */
[----:B------:R-:W3:Y:S01]  /*6760*/  @P3 LDC.64 R2, c[0x0][0x8a8] ;  /* 0x00022a00ff023b82 */ /* 0x000ee20000000a00 */
[----:B-1----:R-:W-:Y:S04]  /*6770*/  @P3 IMAD R0, R82, UR36, RZ ;  /* 0x0000002452003c24 */ /* 0x002fe8000f8e02ff */
[----:B---3--:R-:W-:Y:S05]  /*6780*/  @P3 IMAD.WIDE R2, R0, 0x4, R2 ;  /* 0x0000000400023825 */ /* 0x008fea00078e0202 */
[----:B--2--5:R2:W5:Y:S02]  /*6790*/  @P3 LDG.E R38, desc[UR4][R2.64] ;  /* 0x0000000402263981 */ /* 0x024564000c1e1900 */
[----:B--2---:R-:W3:Y:S02]  /*67a0*/  @!P3 LDC R38, c[0x0][0x8a0] ;  /* 0x00022800ff26bb82 */ /* 0x004ee40000000800 */
.L_x_111:
[----:B-----5:R-:W-:Y:S01]  /*67b0*/  FSETP.NEU.AND P4, PT, R41, RZ, PT ;  /* 0x000000ff2900720b */ /* 0x020fe20003f8d000 */
[----:B------:R-:W-:Y:S01]  /*67c0*/  BSSY B1, `(.L_x_112) ;  /* 0x0000041000017945 */ /* 0x000fe20003800000 */
[----:B------:R-:W-:Y:S01]  /*67d0*/  SEL R3, RZ, 0xffffffff, P2 ;  /* 0xffffffffff037807 */ /* 0x000fe20001000000 */
[----:B------:R-:W-:Y:S01]  /*67e0*/  IMAD.MOV.U32 R71, RZ, RZ, 0x1 ;  /* 0x00000001ff477424 */ /* 0x000fe200078e00ff */
[----:B------:R-:W-:Y:S01]  /*67f0*/  LOP3.LUT P3, RZ, R86, 0xff, RZ, 0xc0, !PT ;  /* 0x000000ff56ff7812 */ /* 0x000fe2000786c0ff */
[C---:B------:R-:W-:Y:S01]  /*6800*/  IMAD R39, R36.reuse, 0x80, R37 ;  /* 0x0000008024277824 */ /* 0x040fe200078e0225 */
[----:B-1----:R-:W-:Y:S02]  /*6810*/  @P1 SEL R0, RZ, 0xffffffff, P4 ;  /* 0xffffffffff001807 */ /* 0x002fe40002000000 */
[----:B------:R-:W-:Y:S02]  /*6820*/  CS2R R78, SRZ ;  /* 0x00000000004e7805 */ /* 0x000fe4000001ff00 */
[----:B------:R-:W-:Y:S02]  /*6830*/  LEA R5, R93, UR43, 0x3 ;  /* 0x0000002b5d057c11 */ /* 0x000fe4000f8e18ff */
[----:B------:R-:W-:Y:S02]  /*6840*/  CS2R R76, SRZ ;  /* 0x00000000004c7805 */ /* 0x000fe4000001ff00 */
[----:B------:R-:W-:Y:S02]  /*6850*/  @P0 SEL R0, R3, R0, !P3 ;  /* 0x0000000003000207 */ /* 0x000fe40005800000 */
[----:B------:R-:W-:Y:S02]  /*6860*/  CS2R R74, SRZ ;  /* 0x00000000004a7805 */ /* 0x000fe4000001ff00 */
[----:B------:R-:W-:Y:S02]  /*6870*/  LEA R90, R36, UR43, 0x3 ;  /* 0x0000002b245a7c11 */ /* 0x000fe4000f8e18ff */
[----:B------:R-:W-:Y:S02]  /*6880*/  CS2R R72, SRZ ;  /* 0x0000000000487805 */ /* 0x000fe4000001ff00 */
[----:B------:R-:W-:Y:S02]  /*6890*/  @P1 LOP3.LUT R0, R0, 0x1, RZ, 0xc0, !PT ;  /* 0x0000000100001812 */ /* 0x000fe400078ec0ff */
[----:B------:R-:W-:Y:S02]  /*68a0*/  SHF.L.U32 R7, R95, 0x1f, RZ ;  /* 0x0000001f5f077819 */ /* 0x000fe400000006ff */
[----:B------:R-:W-:Y:S02]  /*68b0*/  ISETP.NE.U32.OR P6, PT, R0, 0x1, !P1 ;  /* 0x000000010000780c */ /* 0x000fe40004fc5470 */
[----:B------:R-:W-:Y:S02]  /*68c0*/  PLOP3.LUT P2, PT, PT, PT, UP1, 0x80, 0x8 ;  /* 0x000000000008781c */ /* 0x000fe40003f4f018 */
[----:B------:R-:W-:Y:S02]  /*68d0*/  SEL R0, RZ, 0xffffffff, P4 ;  /* 0xffffffffff007807 */ /* 0x000fe40002000000 */
[----:B------:R-:W-:Y:S07]  /*68e0*/  P2R R102, PR, RZ, 0x40 ;  /* 0x00000040ff667803 */ /* 0x000fee0000000000 */
[----:B------:R-:W-:Y:S02]  /*68f0*/  @P6 SHF.L.U32 R2, R92, 0x1f, RZ ;  /* 0x0000001f5c026819 */ /* 0x000fe400000006ff */
[----:B------:R-:W-:Y:S02]  /*6900*/  @P2 SEL R0, R3, R0, !P3 ;  /* 0x0000000003002207 */ /* 0x000fe40005800000 */
[----:B------:R-:W1:Y:S02]  /*6910*/  @P6 SYNCS.PHASECHK.TRANS64.TRYWAIT P1, [R5+URZ+0x80], R2 ;  /* 0x00008002050065a7 */ /* 0x000e6400080211ff */
[----:B------:R-:W-:Y:S04]  /*6920*/  LOP3.LUT R0, R0, 0x1, RZ, 0xc0, !PT ;  /* 0x0000000100007812 */ /* 0x000fe800078ec0ff */
[----:B------:R-:W-:Y:S04]  /*6930*/  ISETP.NE.U32.AND P5, PT, R0, 0x1, PT ;  /* 0x000000010000780c */ /* 0x000fe80003fa5070 */
[----:B------:R-:W-:Y:S01]  /*6940*/  P2R R100, PR, RZ, 0x20 ;  /* 0x00000020ff647803 */ /* 0x000fe20000000000 */
[----:B------:R2:W4:Y:S01]  /*6950*/  SYNCS.PHASECHK.TRANS64.TRYWAIT P0, [R90+URZ+0xf0], R7 ;  /* 0x0000f0075a0075a7 */ /* 0x00052200080011ff */
[----:B-1----:R-:W-:Y:S01]  /*6960*/  @P6 SEL R71, RZ, 0x1, !P1 ;  /* 0x00000001ff476807 */ /* 0x002fe20004800000 */
[----:B--2---:R-:W-:Y:S06]  /*6970*/  @!P6 BRA `(.L_x_113) ;  /* 0x000000000094e947 */ /* 0x004fec0003800000 */
[----:B------:R-:W-:Y:S01]  /*6980*/  @P5 IMAD R4, R93, 0x1000, R84 ;  /* 0x000010005d045824 */ /* 0x000fe200078e0254 */
[----:B------:R-:W-:Y:S01]  /*6990*/  LOP3.LUT P6, RZ, R85, 0x80, RZ, 0xc0, !PT ;  /* 0x0000008055ff7812 */ /* 0x000fe200078cc0ff */
[----:B------:R-:W1:Y:S01]  /*69a0*/  S2R R0, SR_CgaCtaId ;  /* 0x0000000000007919 */ /* 0x000e620000008800 */
[----:B------:R-:W-:Y:S01]  /*69b0*/  ISETP.NE.AND P2, PT, R71, RZ, PT ;  /* 0x000000ff4700720c */ /* 0x000fe20003f45270 */
[----:B------:R-:W-:Y:S01]  /*69c0*/  @P5 VIADD R3, R4, UR43 ;  /* 0x0000002b04035c36 */ /* 0x000fe20008000000 */
[----:B------:R-:W-:Y:S01]  /*69d0*/  PLOP3.LUT P1, PT, PT, PT, PT, 0x8, 0x80 ;  /* 0x000000000080781c */ /* 0x000fe20003f2e170 */
[----:B------:R-:W-:Y:S01]  /*69e0*/  BSSY B0, `(.L_x_114) ;  /* 0x000000d000007945 */ /* 0x000fe20003800000 */
[----:B------:R-:W-:Y:S01]  /*69f0*/  @P5 PLOP3.LUT P1, PT, P6, PT, PT, 0x80, 0x8 ;  /* 0x000000000008581c */ /* 0x000fe2000372f070 */
[C---:B------:R-:W-:Y:S01]  /*6a00*/  @P5 VIADD R2, R3.reuse, 0x200 ;  /* 0x0000020003025836 */ /* 0x040fe20000000000 */
[----:B------:R-:W-:Y:S01]  /*6a10*/  CS2R R74, SRZ ;  /* 0x00000000004a7805 */ /* 0x000fe2000001ff00 */
[----:B------:R-:W-:Y:S01]  /*6a20*/  @P5 VIADD R3, R3, 0x210 ;  /* 0x0000021003035836 */ /* 0x000fe20000000000 */
[----:B------:R-:W-:Y:S02]  /*6a30*/  CS2R R72, SRZ ;  /* 0x0000000000487805 */ /* 0x000fe4000001ff00 */
[----:B------:R-:W-:Y:S02]  /*6a40*/  CS2R R78, SRZ ;  /* 0x00000000004e7805 */ /* 0x000fe4000001ff00 */
[----:B------:R-:W-:Y:S05]  /*6a50*/  CS2R R76, SRZ ;  /* 0x00000000004c7805 */ /* 0x000fea000001ff00 */
[----:B------:R-:W-:Y:S01]  /*6a60*/  @P1 VIADD R3, R2, 0xfffffff0 ;  /* 0xfffffff002031836 */ /* 0x000fe20000000000 */
[----:B------:R-:W-:Y:S06]  /*6a70*/  @P2 BRA `(.L_x_115) ;  /* 0x00000000000c2947 */ /* 0x000fec0003800000 */
[----:B------:R-:W-:Y:S04]  /*6a80*/  SHF.L.U32 R2, R92, 0x1f, RZ ;  /* 0x0000001f5c027819 */ /* 0x000fe800000006ff */
[----:B------:R-:W2:Y:S02]  /*6a90*/  SYNCS.PHASECHK.TRANS64.TRYWAIT P1, [R5+URZ+0x80], R2 ;  /* 0x00008002050075a7 */ /* 0x000ea400080211ff */
[----:B--2---:R-:W-:Y:S05]  /*6aa0*/  @!P1 BRA `(.L_x_116) ;  /* 0x0000004000f09947 */ /* 0x004fea0003800000 */
.L_x_115:
[----:B------:R-:W-:Y:S05]  /*6ab0*/  BSYNC B0 ;  /* 0x0000000000007941 */ /* 0x000fea0003800000 */
.L_x_114:
[----:B------:R-:W-:Y:S01]  /*6ac0*/  ISETP.NE.AND P1, PT, R100, RZ, PT ;  /* 0x000000ff6400720c */ /* 0x000fe20003f25270 */
[----:B--2---:R-:W-:Y:S02]  /*6ad0*/  VIADD R5, R5, 0xa0 ;  /* 0x000000a005057836 */ /* 0x004fe40000000000 */
[----:B------:R-:W-:Y:S03]  /*6ae0*/  VIADD R93, R93, 0x1 ;  /* 0x000000015d5d7836 */ /* 0x000fe60000000000 */
[----:B-1----:R-:W-:Y:S07]  /*6af0*/  PRMT R0, R0, 0x654, R5 ;  /* 0x0000065400007816 */ /* 0x002fee0000000005 */
[----:B------:R1:W2:Y:S04]  /*6b00*/  @P1 LDS.128 R72, [R4+UR43+0x200] ;  /* 0x0002002b04481984 */ /* 0x0002a80008000c00 */
[----:B------:R1:W1:Y:S01]  /*6b10*/  @P1 LDS.128 R76, [R3] ;  /* 0x00000000034c1984 */ /* 0x0002620000000c00 */
[C---:B------:R-:W-:Y:S01]  /*6b20*/  ISETP.NE.AND P1, PT, R93.reuse, 0x4, PT ;  /* 0x000000045d00780c */ /* 0x040fe20003f25270 */
[----:B------:R-:W-:Y:S01]  /*6b30*/  @!PT LDS RZ, [RZ] ;  /* 0x00000000fffff984 */ /* 0x000fe20000000800 */
[----:B------:R-:W-:Y:S01]  /*6b40*/  @!PT LDS RZ, [RZ] ;  /* 0x00000000fffff984 */ /* 0x000fe20000000800 */
[----:B------:R-:W-:Y:S01]  /*6b50*/  @!PT LDS RZ, [RZ] ;  /* 0x00000000fffff984 */ /* 0x000fe20000000800 */
[----:B------:R-:W-:Y:S01]  /*6b60*/  @!PT LDS RZ, [RZ] ;  /* 0x00000000fffff984 */ /* 0x000fe20000000800 */
[----:B------:R5:W-:Y:S06]  /*6b70*/  MEMBAR.ALL.CTA ;  /* 0x0000000000007992 */ /* 0x000bec0000008000 */
[----:B-----5:R-:W5:Y:S01]  /*6b80*/  FENCE.VIEW.ASYNC.S ;  /* 0x00000000000073c6 */ /* 0x020f620000000000 */
[----:B------:R-:W-:Y:S02]  /*6b90*/  SEL R5, RZ, 0x1, P1 ;  /* 0x00000001ff057807 */ /* 0x000fe40000800000 */
[----:B------:R-:W-:Y:S02]  /*6ba0*/  SEL R93, R93, RZ, P1 ;  /* 0x000000ff5d5d7207 */ /* 0x000fe40000800000 */
[----:B------:R-:W-:Y:S01]  /*6bb0*/  LOP3.LUT R92, R92, R5, RZ, 0x3c, !PT ;  /* 0x000000055c5c7212 */ /* 0x000fe200078e3cff */
[----:B-----5:R1:W-:Y:S06]  /*6bc0*/  SYNCS.ARRIVE.TRANS64.RED.A1T0 RZ, [R0+URZ], RZ ;  /* 0x000000ff00ff79a7 */ /* 0x0203ec00081004ff */
.L_x_113:
[----:B------:R-:W-:Y:S05]  /*6bd0*/  BSYNC B1 ;  /* 0x0000000000017941 */ /* 0x000fea0003800000 */
.L_x_112:
[----:B-1----:R-:W-:Y:S04]  /*6be0*/  SHF.R.U32.HI R0, RZ, 0x15, R39 ;  /* 0x00000015ff007819 */ /* 0x002fe80000011627 */
[----:B------:R-:W-:Y:S01]  /*6bf0*/  LOP3.LUT P1, RZ, R0, 0x3, R87, 0x48, !PT ;  /* 0x0000000300ff7812 */ /* 0x000fe20007824857 */
[----:B------:R-:W-:Y:S01]  /*6c00*/  @!UPT UIADD3 URZ, UPT, UPT, URZ, URZ, URZ ;  /* 0x000000fffffff290 */ /* 0x000fe2000fffe0ff */
[----:B----4-:R-:W-:Y:S11]  /*6c10*/  @P0 BRA `(.L_x_117) ;  /* 0x0000000000080947 */ /* 0x010ff60003800000 */
[----:B------:R-:W1:Y:S02]  /*6c20*/  SYNCS.PHASECHK.TRANS64.TRYWAIT P0, [R90+URZ+0xf0], R7 ;  /* 0x0000f0075a0075a7 */ /* 0x000e6400080011ff */
[----:B-1----:R-:W-:Y:S05]  /*6c30*/  @!P0 BRA `(.L_x_118) ;  /* 0x0000004000a08947 */ /* 0x002fea0003800000 */
.L_x_117:
[----:B------:R-:W-:Y:S05]  /*6c40*/  @!P1 BRA `(.L_x_119) ;  /* 0x0000000000409947 */ /* 0x000fea0003800000 */
[----:B------:R-:W4:Y:S01]  /*6c50*/  LDCU.64 UR8, c[0x4][0x78] ;  /* 0x01000f00ff0877ac */ /* 0x000f220008000a00 */
[----:B------:R-:W-:Y:S01]  /*6c60*/  MOV R3, 0x0 ;  /* 0x0000000000037802 */ /* 0x000fe20000000f00 */
[----:B------:R-:W-:Y:S02]  /*6c70*/  HFMA2 R12, -RZ, RZ, 0, 5.9604644775390625e-08 ;  /* 0x00000001ff0c7431 */ /* 0x000fe400000001ff */
[----:B------:R-:W-:Y:S02]  /*6c80*/  IMAD.MOV.U32 R8, RZ, RZ, 0x192 ;  /* 0x00000192ff087424 */ /* 0x000fe400078e00ff */
[----:B------:R-:W-:Y:S01]  /*6c90*/  IMAD.MOV.U32 R13, RZ, RZ, RZ ;  /* 0x000000ffff0d7224 */ /* 0x000fe200078e00ff */
[----:B------:R-:W1:Y:S01]  /*6ca0*/  LDCU.64 UR6, c[0x4][0x80] ;  /* 0x01001000ff0677ac */ /* 0x000e620008000a00 */
[----:B------:R-:W2:Y:S01]  /*6cb0*/  LDC.64 R2, c[0x4][R3] ;  /* 0x0100000003027b82 */ /* 0x000ea20000000a00 */
[----:B------:R-:W5:Y:S01]  /*6cc0*/  LDCU.64 UR4, c[0x4][0x18] ;  /* 0x01000300ff0477ac */ /* 0x000f620008000a00 */
[----:B----4-:R-:W-:Y:S01]  /*6cd0*/  MOV R5, UR9 ;  /* 0x0000000900057c02 */ /* 0x010fe20008000f00 */
[----:B------:R-:W-:Y:S01]  /*6ce0*/  IMAD.U32 R4, RZ, RZ, UR8 ;  /* 0x00000008ff047e24 */ /* 0x000fe2000f8e00ff */
[----:B-1----:R-:W-:Y:S01]  /*6cf0*/  MOV R7, UR7 ;  /* 0x0000000700077c02 */ /* 0x002fe20008000f00 */
[----:B------:R-:W-:Y:S01]  /*6d00*/  IMAD.U32 R6, RZ, RZ, UR6 ;  /* 0x00000006ff067e24 */ /* 0x000fe2000f8e00ff */
[----:B-----5:R-:W-:Y:S01]  /*6d10*/  MOV R11, UR5 ;  /* 0x00000005000b7c02 */ /* 0x020fe20008000f00 */
[----:B------:R-:W-:Y:S02]  /*6d20*/  IMAD.U32 R10, RZ, RZ, UR4 ;  /* 0x00000004ff0a7e24 */ /* 0x000fe4000f8e00ff */
[----:B------:R-:W-:Y:S07]  /*6d30*/  LEPC R20, `(.L_x_119) ;  /* 0x000000001014794e */ /* 0x000fee0000000000 */
[----:B--23--:R-:W-:Y:S05]  /*6d40*/  CALL.ABS.NOINC R2 ;  /* 0x0000000002007343 */ /* 0x00cfea0003c00000 */
.L_x_119:
[-C--:B--2---:R-:W-:Y:S01]  /*6d50*/  F2FP.F16.E4M3.UNPACK_B R42, R72.reuse ;  /* 0x00000048ff2a723e */ /* 0x084fe200020006ff */
[----:B------:R-:W-:Y:S05]  /*6d60*/  WARPSYNC.ALL ;  /* 0x0000000000007948 */ /* 0x000fea0003800000 */
[----:B------:R-:W-:Y:S01]  /*6d70*/  R2UR UR4, R39 ;  /* 0x00000000270472ca */ /* 0x000fe200000e0000 */
[--C-:B------:R-:W-:Y:S01]  /*6d80*/  HADD2.F32 R40, -RZ, R42.reuse.H0_H0 ;  /* 0x2000002aff287230 */ /* 0x100fe20000004100 */
[----:B------:R-:W-:Y:S01]  /*6d90*/  F2FP.F16.E4M3.UNPACK_B R43, R72.H1 ;  /* 0x00000048ff2b723e */ /* 0x000fe200030006ff */
[----:B------:R-:W-:Y:S01]  /*6da0*/  HADD2.F32 R42, -RZ, R42.H1_H1 ;  /* 0x3000002aff2a7230 */ /* 0x000fe20000004100 */
[-C--:B------:R-:W-:Y:S01]  /*6db0*/  F2FP.F16.E4M3.UNPACK_B R45, R73.reuse ;  /* 0x00000049ff2d723e */ /* 0x080fe200020006ff */
[----:B------:R-:W-:Y:S01]  /*6dc0*/  BSSY.RECONVERGENT B0, `(.L_x_120) ;  /* 0x000009e000007945 */ /* 0x000fe20003800200 */
[----:B------:R-:W-:Y:S01]  /*6dd0*/  F2FP.F16.E4M3.UNPACK_B R47, R73.H1 ;  /* 0x00000049ff2f723e */ /* 0x000fe200030006ff */
[--C-:B------:R-:W-:Y:S01]  /*6de0*/  HADD2.F32 R44, -RZ, R43.reuse.H0_H0 ;  /* 0x2000002bff2c7230 */ /* 0x100fe20000004100 */
[-C--:B------:R-:W-:Y:S01]  /*6df0*/  F2FP.F16.E4M3.UNPACK_B R49, R74.reuse ;  /* 0x0000004aff31723e */ /* 0x080fe200020006ff */
[----:B------:R-:W-:Y:S01]  /*6e00*/  HADD2.F32 R46, -RZ, R43.H1_H1 ;  /* 0x3000002bff2e7230 */ /* 0x000fe20000004100 */
[----:B------:R-:W-:Y:S01]  /*6e10*/  F2FP.F16.E4M3.UNPACK_B R51, R74.H1 ;  /* 0x0000004aff33723e */ /* 0x000fe200030006ff */
[--C-:B------:R-:W-:Y:S01]  /*6e20*/  HADD2.F32 R43, -RZ, R45.reuse.H0_H0 ;  /* 0x2000002dff2b7230 */ /* 0x100fe20000004100 */
[-C--:B------:R-:W-:Y:S01]  /*6e30*/  F2FP.F16.E4M3.UNPACK_B R53, R75.reuse ;  /* 0x0000004bff35723e */ /* 0x080fe200020006ff */
[----:B-1----:R-:W3:Y:S01]  /*6e40*/  LDTM.x32 R4, tmem[UR4] ;  /* 0x00000004000479ee */ /* 0x002ee200082c0000 */
[----:B------:R-:W-:Y:S01]  /*6e50*/  F2FP.F16.E4M3.UNPACK_B R55, R75.H1 ;  /* 0x0000004bff37723e */ /* 0x000fe200030006ff */
[----:B------:R-:W-:Y:S01]  /*6e60*/  HADD2.F32 R48, -RZ, R45.H1_H1 ;  /* 0x3000002dff307230 */ /* 0x000fe20000004100 */
[-C--:B------:R-:W-:Y:S01]  /*6e70*/  F2FP.F16.E4M3.UNPACK_B R57, R76.reuse ;  /* 0x0000004cff39723e */ /* 0x080fe200020006ff */
[----:B------:R-:W-:Y:S01]  /*6e80*/  HADD2.F32 R52, -RZ, R49.H1_H1 ;  /* 0x30000031ff347230 */ /* 0x000fe20000004100 */
[----:B------:R-:W-:Y:S01]  /*6e90*/  IADD3 R112, PT, PT, R84, UR43, RZ ;  /* 0x0000002b54707c10 */ /* 0x000fe2000fffe0ff */
[----:B------:R-:W-:Y:S01]  /*6ea0*/  HADD2.F32 R56, -RZ, R53.H1_H1 ;  /* 0x30000035ff387230 */ /* 0x000fe20000004100 */
[----:B------:R-:W-:Y:S01]  /*6eb0*/  MOV R101, 0x10 ;  /* 0x0000001000657802 */ /* 0x000fe20000000f00 */
[----:B------:R-:W-:Y:S01]  /*6ec0*/  HADD2.F32 R60, -RZ, R57.H1_H1 ;  /* 0x30000039ff3c7230 */ /* 0x000fe20000004100 */
[----:B------:R-:W-:Y:S01]  /*6ed0*/  LOP3.LUT P5, RZ, R85, 0x80, RZ, 0xc0, !PT ;  /* 0x0000008055ff7812 */ /* 0x000fe200078ac0ff */
[--C-:B------:R-:W-:Y:S01]  /*6ee0*/  HADD2.F32 R45, -RZ, R47.reuse.H0_H0 ;  /* 0x2000002fff2d7230 */ /* 0x100fe20000004100 */
[----:B------:R-:W-:Y:S01]  /*6ef0*/  F2FP.F16.E4M3.UNPACK_B R59, R76.H1 ;  /* 0x0000004cff3b723e */ /* 0x000fe200030006ff */
[----:B------:R-:W-:Y:S01]  /*6f00*/  HADD2.F32 R50, -RZ, R47.H1_H1 ;  /* 0x3000002fff327230 */ /* 0x000fe20000004100 */
[----:B------:R-:W-:Y:S01]  /*6f10*/  SEL R101, R101, 0xfffffff0, !P5 ;  /* 0xfffffff065657807 */ /* 0x000fe20006800000 */
[----:B------:R-:W-:Y:S01]  /*6f20*/  HADD2.F32 R47, -RZ, R49.H0_H0 ;  /* 0x20000031ff2f7230 */ /* 0x000fe20000004100 */
[-C--:B------:R-:W-:Y:S01]  /*6f30*/  F2FP.F16.E4M3.UNPACK_B R61, R77.reuse ;  /* 0x0000004dff3d723e */ /* 0x080fe200020006ff */
[--C-:B------:R-:W-:Y:S01]  /*6f40*/  HADD2.F32 R49, -RZ, R51.reuse.H0_H0 ;  /* 0x20000033ff317230 */ /* 0x100fe20000004100 */
[----:B------:R-:W-:Y:S01]  /*6f50*/  F2FP.F16.E4M3.UNPACK_B R63, R77.H1 ;  /* 0x0000004dff3f723e */ /* 0x000fe200030006ff */
[----:B------:R-:W-:Y:S01]  /*6f60*/  HADD2.F32 R54, -RZ, R51.H1_H1 ;  /* 0x30000033ff367230 */ /* 0x000fe20000004100 */
[-C--:B------:R-:W-:Y:S01]  /*6f70*/  F2FP.F16.E4M3.UNPACK_B R65, R78.reuse ;  /* 0x0000004eff41723e */ /* 0x080fe200020006ff */
[----:B------:R-:W-:Y:S01]  /*6f80*/  HADD2.F32 R51, -RZ, R53.H0_H0 ;  /* 0x20000035ff337230 */ /* 0x000fe20000004100 */
[----:B------:R-:W-:Y:S01]  /*6f90*/  F2FP.F16.E4M3.UNPACK_B R67, R78.H1 ;  /* 0x0000004eff43723e */ /* 0x000fe200030006ff */
[----:B------:R-:W-:Y:S01]  /*6fa0*/  HADD2.F32 R64, -RZ, R61.H1_H1 ;  /* 0x3000003dff407230 */ /* 0x000fe20000004100 */
[----:B------:R-:W-:Y:S01]  /*6fb0*/  ISETP.NE.AND P0, PT, R97, RZ, PT ;  /* 0x000000ff6100720c */ /* 0x000fe20003f05270 */
[C---:B---3--:R-:W-:Y:S01]  /*6fc0*/  FMUL R0, R38.reuse, R4 ;  /* 0x0000000426007220 */ /* 0x048fe20000400000 */
[C---:B------:R-:W-:Y:S01]  /*6fd0*/  FMUL R2, R38.reuse, R5 ;  /* 0x0000000526027220 */ /* 0x040fe20000400000 */
[C---:B------:R-:W-:Y:S01]  /*6fe0*/  FMUL R4, R38.reuse, R8 ;  /* 0x0000000826047220 */ /* 0x040fe20000400000 */
[C---:B------:R-:W-:Y:S01]  /*6ff0*/  FMUL R5, R38.reuse, R9 ;  /* 0x0000000926057220 */ /* 0x040fe20000400000 */
[C---:B------:R-:W-:Y:S01]  /*7000*/  FFMA R0, R41.reuse, R40, R0 ;  /* 0x0000002829007223 */ /* 0x040fe20000000000 */
[C---:B------:R-:W-:Y:S01]  /*7010*/  FFMA R2, R41.reuse, R42, R2 ;  /* 0x0000002a29027223 */ /* 0x040fe20000000002 */
[C---:B------:R-:W-:Y:S01]  /*7020*/  FMUL R8, R38.reuse, R12 ;  /* 0x0000000c26087220 */ /* 0x040fe20000400000 */
[C---:B------:R-:W-:Y:S01]  /*7030*/  FMUL R9, R38.reuse, R13 ;  /* 0x0000000d26097220 */ /* 0x040fe20000400000 */
[C---:B------:R-:W-:Y:S01]  /*7040*/  FMUL R12, R38.reuse, R16 ;  /* 0x00000010260c7220 */ /* 0x040fe20000400000 */
[C---:B------:R-:W-:Y:S01]  /*7050*/  FMUL R13, R38.reuse, R17 ;  /* 0x00000011260d7220 */ /* 0x040fe20000400000 */
[C---:B------:R-:W-:Y:S01]  /*7060*/  FMUL R16, R38.reuse, R20 ;  /* 0x0000001426107220 */ /* 0x040fe20000400000 */
[C---:B------:R-:W-:Y:S01]  /*7070*/  FMUL R17, R38.reuse, R21 ;  /* 0x0000001526117220 */ /* 0x040fe20000400000 */
[C---:B------:R-:W-:Y:S01]  /*7080*/  FMUL R20, R38.reuse, R24 ;  /* 0x0000001826147220 */ /* 0x040fe20000400000 */
[C---:B------:R-:W-:Y:S01]  /*7090*/  FMUL R21, R38.reuse, R25 ;  /* 0x0000001926157220 */ /* 0x040fe20000400000 */
[----:B------:R-:W-:Y:S02]  /*70a0*/  HADD2.F32 R68, -RZ, R65.H1_H1 ;  /* 0x30000041ff447230 */ /* 0x000fe40000004100 */
[C---:B------:R-:W-:Y:S01]  /*70b0*/  FMUL R24, R38.reuse, R28 ;  /* 0x0000001c26187220 */ /* 0x040fe20000400000 */
[C---:B------:R-:W-:Y:S01]  /*70c0*/  FMUL R25, R38.reuse, R29 ;  /* 0x0000001d26197220 */ /* 0x040fe20000400000 */
[C---:B------:R-:W-:Y:S01]  /*70d0*/  FMUL R28, R38.reuse, R32 ;  /* 0x00000020261c7220 */ /* 0x040fe20000400000 */
[C---:B------:R-:W-:Y:S01]  /*70e0*/  FMUL R29, R38.reuse, R33 ;  /* 0x00000021261d7220 */ /* 0x040fe20000400000 */
[C---:B------:R-:W-:Y:S01]  /*70f0*/  FMUL R3, R38.reuse, R6 ;  /* 0x0000000626037220 */ /* 0x040fe20000400000 */
[C---:B------:R-:W-:Y:S01]  /*7100*/  FMUL R7, R38.reuse, R7 ;  /* 0x0000000726077220 */ /* 0x040fe20000400000 */
[----:B------:R-:W-:Y:S01]  /*7110*/  FMUL R6, R38, R10 ;  /* 0x0000000a26067220 */ /* 0x000fe20000400000 */
[-C--:B------:R-:W-:Y:S01]  /*7120*/  F2FP.F16.E4M3.UNPACK_B R40, R79.reuse ;  /* 0x0000004fff28723e */ /* 0x080fe200020006ff */
[C---:B------:R-:W-:Y:S01]  /*7130*/  FFMA R3, R41.reuse, R44, R3 ;  /* 0x0000002c29037223 */ /* 0x040fe20000000003 */
[C---:B------:R-:W-:Y:S01]  /*7140*/  FFMA R7, R41.reuse, R46, R7 ;  /* 0x0000002e29077223 */ /* 0x040fe20000000007 */
[----:B------:R-:W-:Y:S01]  /*7150*/  F2FP.F16.E4M3.UNPACK_B R42, R79.H1 ;  /* 0x0000004fff2a723e */ /* 0x000fe200030006ff */
[C---:B------:R-:W-:Y:S01]  /*7160*/  FFMA R4, R41.reuse, R43, R4 ;  /* 0x0000002b29047223 */ /* 0x040fe20000000004 */
[C---:B------:R-:W-:Y:S01]  /*7170*/  FFMA R5, R41.reuse, R48, R5 ;  /* 0x0000003029057223 */ /* 0x040fe20000000005 */
[----:B------:R-:W-:Y:S01]  /*7180*/  ISETP.NE.AND P6, PT, R102, RZ, PT ;  /* 0x000000ff6600720c */ /* 0x000fe20003fc5270 */
[----:B------:R-:W-:Y:S01]  /*7190*/  FFMA R6, R41, R45, R6 ;  /* 0x0000002d29067223 */ /* 0x000fe20000000006 */
[----:B------:R-:W-:Y:S01]  /*71a0*/  F2FP.SATFINITE.E4M3.F32.PACK_AB_MERGE_C R99, R7, R3, RZ ;  /* 0x000000030763723e */ /* 0x000fe200048070ff */
[C---:B------:R-:W-:Y:S01]  /*71b0*/  FMUL R11, R38.reuse, R11 ;  /* 0x0000000b260b7220 */ /* 0x040fe20000400000 */
[C---:B------:R-:W-:Y:S01]  /*71c0*/  FMUL R10, R38.reuse, R14 ;  /* 0x0000000e260a7220 */ /* 0x040fe20000400000 */
[----:B------:R-:W-:Y:S01]  /*71d0*/  FMUL R15, R38, R15 ;  /* 0x0000000f260f7220 */ /* 0x000fe20000400000 */
[----:B------:R-:W-:Y:S01]  /*71e0*/  F2FP.SATFINITE.E4M3.F32.PACK_AB_MERGE_C R104, R2, R0, R99 ;  /* 0x000000000268723e */ /* 0x000fe20004807063 */
[C---:B------:R-:W-:Y:S01]  /*71f0*/  FFMA R11, R41.reuse, R50, R11 ;  /* 0x00000032290b7223 */ /* 0x040fe2000000000b */
[----:B------:R-:W-:Y:S01]  /*7200*/  IADD3 R99, PT, PT, R112, R101, RZ ;  /* 0x0000006570637210 */ /* 0x000fe20007ffe0ff */
[C---:B------:R-:W-:Y:S01]  /*7210*/  FFMA R8, R41.reuse, R47, R8 ;  /* 0x0000002f29087223 */ /* 0x040fe20000000008 */
[----:B------:R-:W-:Y:S01]  /*7220*/  FFMA R9, R41, R52, R9 ;  /* 0x0000003429097223 */ /* 0x000fe20000000009 */
[--C-:B------:R-:W-:Y:S01]  /*7230*/  HADD2.F32 R53, -RZ, R55.reuse.H0_H0 ;  /* 0x20000037ff357230 */ /* 0x100fe20000004100 */
[----:B------:R-:W-:Y:S01]  /*7240*/  F2FP.SATFINITE.E4M3.F32.PACK_AB_MERGE_C R105, R11, R6, RZ ;  /* 0x000000060b69723e */ /* 0x000fe200048070ff */
[C---:B------:R-:W-:Y:S01]  /*7250*/  FFMA R10, R41.reuse, R49, R10 ;  /* 0x00000031290a7223 */ /* 0x040fe2000000000a */
[C---:B------:R-:W-:Y:S01]  /*7260*/  FFMA R15, R41.reuse, R54, R15 ;  /* 0x00000036290f7223 */ /* 0x040fe2000000000f */
[----:B------:R-:W-:Y:S01]  /*7270*/  FFMA R12, R41, R51, R12 ;  /* 0x00000033290c7223 */ /* 0x000fe2000000000c */
[----:B------:R-:W-:Y:S01]  /*7280*/  F2FP.SATFINITE.E4M3.F32.PACK_AB_MERGE_C R105, R5, R4, R105 ;  /* 0x000000040569723e */ /* 0x000fe20004807069 */
[----:B------:R-:W-:Y:S01]  /*7290*/  FFMA R13, R41, R56, R13 ;  /* 0x00000038290d7223 */ /* 0x000fe2000000000d */
[----:B------:R-:W-:Y:S01]  /*72a0*/  HADD2.F32 R58, -RZ, R55.H1_H1 ;  /* 0x30000037ff3a7230 */ /* 0x000fe20000004100 */
[----:B------:R-:W-:Y:S01]  /*72b0*/  F2FP.SATFINITE.E4M3.F32.PACK_AB_MERGE_C R106, R15, R10, RZ ;  /* 0x0000000a0f6a723e */ /* 0x000fe200048070ff */
[----:B------:R-:W-:Y:S02]  /*72c0*/  HADD2.F32 R55, -RZ, R57.H0_H0 ;  /* 0x20000039ff377230 */ /* 0x000fe40000004100 */
[C---:B------:R-:W-:Y:S01]  /*72d0*/  FMUL R14, R38.reuse, R18 ;  /* 0x00000012260e7220 */ /* 0x040fe20000400000 */
[C---:B------:R-:W-:Y:S01]  /*72e0*/  FMUL R19, R38.reuse, R19 ;  /* 0x0000001326137220 */ /* 0x040fe20000400000 */
[--C-:B------:R-:W-:Y:S02]  /*72f0*/  HADD2.F32 R57, -RZ, R59.reuse.H0_H0 ;  /* 0x2000003bff397230 */ /* 0x100fe40000004100 */
[C---:B------:R-:W-:Y:S01]  /*7300*/  FMUL R18, R38.reuse, R22 ;  /* 0x0000001626127220 */ /* 0x040fe20000400000 */
[C---:B------:R-:W-:Y:S01]  /*7310*/  FFMA R14, R41.reuse, R53, R14 ;  /* 0x00000035290e7223 */ /* 0x040fe2000000000e */
[----:B------:R-:W-:Y:S02]  /*7320*/  HADD2.F32 R62, -RZ, R59.H1_H1 ;  /* 0x3000003bff3e7230 */ /* 0x000fe40000004100 */
[C---:B------:R-:W-:Y:S01]  /*7330*/  FFMA R19, R41.reuse, R58, R19 ;  /* 0x0000003a29137223 */ /* 0x040fe20000000013 */
[----:B------:R-:W-:Y:S02]  /*7340*/  HADD2.F32 R59, -RZ, R61.H0_H0 ;  /* 0x2000003dff3b7230 */ /* 0x000fe40000004100 */
[C---:B------:R-:W-:Y:S01]  /*7350*/  FMUL R23, R38.reuse, R23 ;  /* 0x0000001726177220 */ /* 0x040fe20000400000 */
[C---:B------:R-:W-:Y:S01]  /*7360*/  FFMA R16, R41.reuse, R55, R16 ;  /* 0x0000003729107223 */ /* 0x040fe20000000010 */
[C---:B------:R-:W-:Y:S01]  /*7370*/  FFMA R17, R41.reuse, R60, R17 ;  /* 0x0000003c29117223 */ /* 0x040fe20000000011 */
[--C-:B------:R-:W-:Y:S02]  /*7380*/  HADD2.F32 R61, -RZ, R63.reuse.H0_H0 ;  /* 0x2000003fff3d7230 */ /* 0x100fe40000004100 */
[C---:B------:R-:W-:Y:S01]  /*7390*/  FFMA R18, R41.reuse, R57, R18 ;  /* 0x0000003929127223 */ /* 0x040fe20000000012 */
[----:B------:R-:W-:Y:S02]  /*73a0*/  HADD2.F32 R66, -RZ, R63.H1_H1 ;  /* 0x3000003fff427230 */ /* 0x000fe40000004100 */
[C---:B------:R-:W-:Y:S01]  /*73b0*/  FMUL R22, R38.reuse, R26 ;  /* 0x0000001a26167220 */ /* 0x040fe20000400000 */
[----:B------:R-:W-:Y:S02]  /*73c0*/  HADD2.F32 R63, -RZ, R65.H0_H0 ;  /* 0x20000041ff3f7230 */ /* 0x000fe40000004100 */
[C---:B------:R-:W-:Y:S01]  /*73d0*/  FFMA R23, R41.reuse, R62, R23 ;  /* 0x0000003e29177223 */ /* 0x040fe20000000017 */
[C---:B------:R-:W-:Y:S01]  /*73e0*/  FMUL R27, R38.reuse, R27 ;  /* 0x0000001b261b7220 */ /* 0x040fe20000400000 */
[C---:B------:R-:W-:Y:S01]  /*73f0*/  FFMA R20, R41.reuse, R59, R20 ;  /* 0x0000003b29147223 */ /* 0x040fe20000000014 */
[C---:B------:R-:W-:Y:S01]  /*7400*/  FFMA R21, R41.reuse, R64, R21 ;  /* 0x0000004029157223 */ /* 0x040fe20000000015 */
[--C-:B------:R-:W-:Y:S02]  /*7410*/  HADD2.F32 R65, -RZ, R67.reuse.H0_H0 ;  /* 0x20000043ff417230 */ /* 0x100fe40000004100 */
[C---:B------:R-:W-:Y:S01]  /*7420*/  FFMA R22, R41.reuse, R61, R22 ;  /* 0x0000003d29167223 */ /* 0x040fe20000000016 */
[----:B------:R-:W-:Y:S02]  /*7430*/  HADD2.F32 R70, -RZ, R67.H1_H1 ;  /* 0x30000043ff467230 */ /* 0x000fe40000004100 */
[C---:B------:R-:W-:Y:S01]  /*7440*/  FMUL R26, R38.reuse, R30 ;  /* 0x0000001e261a7220 */ /* 0x040fe20000400000 */
[--C-:B------:R-:W-:Y:S02]  /*7450*/  HADD2.F32 R67, -RZ, R40.reuse.H0_H0 ;  /* 0x20000028ff437230 */ /* 0x100fe40000004100 */
[C---:B------:R-:W-:Y:S01]  /*7460*/  FFMA R27, R41.reuse, R66, R27 ;  /* 0x00000042291b7223 */ /* 0x040fe2000000001b */
[C---:B------:R-:W-:Y:S01]  /*7470*/  FMUL R31, R38.reuse, R31 ;  /* 0x0000001f261f7220 */ /* 0x040fe20000400000 */
[C---:B------:R-:W-:Y:S01]  /*7480*/  FFMA R24, R41.reuse, R63, R24 ;  /* 0x0000003f29187223 */ /* 0x040fe20000000018 */
[----:B------:R-:W-:Y:S02]  /*7490*/  HADD2.F32 R40, -RZ, R40.H1_H1 ;  /* 0x30000028ff287230 */ /* 0x000fe40000004100 */
[C---:B------:R-:W-:Y:S01]  /*74a0*/  FFMA R25, R41.reuse, R68, R25 ;  /* 0x0000004429197223 */ /* 0x040fe20000000019 */
[--C-:B------:R-:W-:Y:S02]  /*74b0*/  HADD2.F32 R69, -RZ, R42.reuse.H0_H0 ;  /* 0x2000002aff457230 */ /* 0x100fe40000004100 */
[C---:B------:R-:W-:Y:S01]  /*74c0*/  FFMA R26, R41.reuse, R65, R26 ;  /* 0x00000041291a7223 */ /* 0x040fe2000000001a */
[----:B------:R-:W-:Y:S02]  /*74d0*/  HADD2.F32 R42, -RZ, R42.H1_H1 ;  /* 0x3000002aff2a7230 */ /* 0x000fe40000004100 */
[C---:B------:R-:W-:Y:S01]  /*74e0*/  FMUL R30, R38.reuse, R34 ;  /* 0x00000022261e7220 */ /* 0x040fe20000400000 */
[----:B------:R-:W-:Y:S01]  /*74f0*/  FFMA R31, R41, R70, R31 ;  /* 0x00000046291f7223 */ /* 0x000fe2000000001f */
[----:B------:R-:W-:Y:S01]  /*7500*/  FMUL R35, R38, R35 ;  /* 0x0000002326237220 */ /* 0x000fe20000400000 */
[----:B------:R-:W-:Y:S01]  /*7510*/  F2FP.SATFINITE.E4M3.F32.PACK_AB_MERGE_C R107, R19, R14, RZ ;  /* 0x0000000e136b723e */ /* 0x000fe200048070ff */
[C---:B------:R-:W-:Y:S01]  /*7520*/  FFMA R28, R41.reuse, R67, R28 ;  /* 0x00000043291c7223 */ /* 0x040fe2000000001c */
[C---:B------:R-:W-:Y:S01]  /*7530*/  FFMA R29, R41.reuse, R40, R29 ;  /* 0x00000028291d7223 */ /* 0x040fe2000000001d */
[C---:B------:R-:W-:Y:S01]  /*7540*/  FFMA R30, R41.reuse, R69, R30 ;  /* 0x00000045291e7223 */ /* 0x040fe2000000001e */
[----:B------:R-:W-:Y:S01]  /*7550*/  FFMA R35, R41, R42, R35 ;  /* 0x0000002a29237223 */ /* 0x000fe20000000023 */
[----:B------:R-:W-:Y:S02]  /*7560*/  F2FP.SATFINITE.E4M3.F32.PACK_AB_MERGE_C R106, R9, R8, R106 ;  /* 0x00000008096a723e */ /* 0x000fe4000480706a */
[----:B------:R-:W-:Y:S02]  /*7570*/  F2FP.SATFINITE.E4M3.F32.PACK_AB_MERGE_C R107, R13, R12, R107 ;  /* 0x0000000c0d6b723e */ /* 0x000fe4000480706b */
[----:B------:R-:W-:Y:S02]  /*7580*/  F2FP.SATFINITE.E4M3.F32.PACK_AB_MERGE_C R108, R23, R18, RZ ;  /* 0x00000012176c723e */ /* 0x000fe400048070ff */
[----:B------:R-:W-:Y:S01]  /*7590*/  F2FP.SATFINITE.E4M3.F32.PACK_AB_MERGE_C R109, R27, R22, RZ ;  /* 0x000000161b6d723e */ /* 0x000fe200048070ff */
[----:B------:R1:W-:Y:S01]  /*75a0*/  STS.128 [R84+UR43+0x4200], R104 ;  /* 0x0042006854007988 */ /* 0x0003e20008000c2b */
[----:B------:R-:W-:Y:S02]  /*75b0*/  F2FP.SATFINITE.E4M3.F32.PACK_AB_MERGE_C R103, R31, R26, RZ ;  /* 0x0000001a1f67723e */ /* 0x000fe400048070ff */
[----:B------:R-:W-:Y:S02]  /*75c0*/  F2FP.SATFINITE.E4M3.F32.PACK_AB_MERGE_C R113, R35, R30, RZ ;  /* 0x0000001e2371723e */ /* 0x000fe400048070ff */
[----:B------:R-:W-:Y:S02]  /*75d0*/  F2FP.SATFINITE.E4M3.F32.PACK_AB_MERGE_C R108, R17, R16, R108 ;  /* 0x00000010116c723e */ /* 0x000fe4000480706c */
[----:B------:R-:W-:Y:S02]  /*75e0*/  F2FP.SATFINITE.E4M3.F32.PACK_AB_MERGE_C R109, R21, R20, R109 ;  /* 0x00000014156d723e */ /* 0x000fe4000480706d */
[----:B------:R-:W-:Y:S02]  /*75f0*/  F2FP.SATFINITE.E4M3.F32.PACK_AB_MERGE_C R110, R25, R24, R103 ;  /* 0x00000018196e723e */ /* 0x000fe40004807067 */
[----:B------:R-:W-:Y:S02]  /*7600*/  F2FP.SATFINITE.E4M3.F32.PACK_AB_MERGE_C R111, R29, R28, R113 ;  /* 0x0000001c1d6f723e */ /* 0x000fe40004807071 */
[----:B------:R-:W-:Y:S02]  /*7610*/  LEA R103, R93, UR43, 0x3 ;  /* 0x0000002b5d677c11 */ /* 0x000fe4000f8e18ff */
[----:B------:R-:W-:Y:S01]  /*7620*/  @P6 SHF.L.U32 R112, R92, 0x1f, RZ ;  /* 0x0000001f5c706819 */ /* 0x000fe200000006ff */
[----:B------:R1:W-:Y:S01]  /*7630*/  STS.128 [R99+0x4200], R108 ;  /* 0x0042006c63007388 */ /* 0x0003e20000000c00 */
[----:B------:R-:W-:Y:S01]  /*7640*/  @!PT LDS RZ, [RZ] ;  /* 0x00000000fffff984 */ /* 0x000fe20000000800 */
[----:B------:R-:W-:Y:S01]  /*7650*/  @!PT LDS RZ, [RZ] ;  /* 0x00000000fffff984 */ /* 0x000fe20000000800 */
[----:B------:R-:W-:Y:S01]  /*7660*/  @!PT LDS RZ, [RZ] ;  /* 0x00000000fffff984 */ /* 0x000fe20000000800 */
[----:B------:R-:W-:Y:S01]  /*7670*/  @!PT LDS RZ, [RZ] ;  /* 0x00000000fffff984 */ /* 0x000fe20000000800 */
[----:B------:R2:W-:Y:S07]  /*7680*/  MEMBAR.ALL.CTA ;  /* 0x0000000000007992 */ /* 0x0005ee0000008000 */
[----:B--2---:R-:W2:Y:S02]  /*7690*/  FENCE.VIEW.ASYNC.S ;  /* 0x00000000000073c6 */ /* 0x004ea40000000000 */
[----:B--2---:R-:W-:Y:S06]  /*76a0*/  BAR.SYNC.DEFER_BLOCKING 0x1, 0x80 ;  /* 0x0042000000007b1d */ /* 0x004fec0000010000 */
[----:B------:R-:W-:Y:S05]  /*76b0*/  @P0 BRA `(.L_x_121) ;  /* 0x0000000000380947 */ /* 0x000fea0003800000 */
[----:B------:R-:W-:Y:S01]  /*76c0*/  UIADD3 UR4, UPT, UPT, UR43, 0x4200, URZ ;  /* 0x000042002b047890 */ /* 0x000fe2000fffe0ff */
[----:B------:R-:W-:Y:S01]  /*76d0*/  UMOV UR51, UR36 ;  /* 0x0000002400337c82 */ /* 0x000fe20008000000 */
[----:B------:R-:W-:Y:S02]  /*76e0*/  UIADD3 UR9, UPT, UPT, UR49, 0x80, URZ ;  /* 0x0000008031097890 */ /* 0x000fe4000fffe0ff */
[----:B------:R-:W-:Y:S02]  /*76f0*/  UIADD3 UR8, UPT, UPT, UR43, 0x4a00, URZ ;  /* 0x00004a002b087890 */ /* 0x000fe4000fffe0ff */
[----:B------:R-:W-:Y:S01]  /*7700*/  MOV R96, UR4 ;  /* 0x0000000400607c02 */ /* 0x000fe20008000f00 */
[----:B------:R-:W-:Y:S01]  /*7710*/  UIADD3 UR4, UP0, UPT, UR62, 0x680, URZ ;  /* 0x000006803e047890 */ /* 0x000fe2000ff1e0ff */
[----:B------:R-:W-:Y:S02]  /*7720*/  UMOV UR10, UR50 ;  /* 0x00000032000a7c82 */ /* 0x000fe40008000000 */
[----:B------:R-:W-:Y:S01]  /*7730*/  R2UR UR48, R96 ;  /* 0x00000000603072ca */ /* 0x000fe200000e0000 */
[----:B------:R-:W-:Y:S01]  /*7740*/  UIADD3.X UR5, UPT, UPT, URZ, UR63, URZ, UP0, !UPT ;  /* 0x0000003fff057290 */ /* 0x000fe200087fe4ff */
[----:B------:R-:W-:Y:S11]  /*7750*/  UMOV UR11, UR36 ;  /* 0x00000024000b7c82 */ /* 0x000ff60008000000 */
[----:B------:R2:W-:Y:S01]  /*7760*/  UTMASTG.3D [UR48], [UR4] ;  /* 0x00000030040073b5 */ /* 0x0005e20008010000 */
[----:B------:R2:W-:Y:S01]  /*7770*/  UTMASTG.3D [UR8], [UR4] ;  /* 0x00000008040073b5 */ /* 0x0005e20008010000 */
[----:B------:R0:W-:Y:S01]  /*7780*/  UTMACMDFLUSH ;  /* 0x00000000000079b7 */ /* 0x0001e20000000000 */
[----:B--2---:R-:W-:Y:S04]  /*7790*/  DEPBAR.LE SB0, 0x1 ;  /* 0x000080400000791a */ /* 0x004fe80000000000 */
.L_x_121:
[----:B------:R-:W-:Y:S05]  /*77a0*/  BSYNC.RECONVERGENT B0 ;  /* 0x0000000000007941 */ /* 0x000fea0003800200 */
.L_x_120:
[----:B------:R-:W-:Y:S06]  /*77b0*/  BAR.SYNC.DEFER_BLOCKING 0x1, 0x80 ;  /* 0x0042000000007b1d */ /* 0x000fec0000010000 */
[----:B------:R-:W2:Y:S01]  /*77c0*/  @P6 SYNCS.PHASECHK.TRANS64.TRYWAIT P0, [R103+URZ+0x80], R112 ;  /* 0x00008070670065a7 */ /* 0x000ea200080011ff */
[----:B------:R-:W-:Y:S01]  /*77d0*/  BSSY B1, `(.L_x_122) ;  /* 0x0000020000017945 */ /* 0x000fe20003800000 */
[----:B--2---:R-:W-:Y:S03]  /*77e0*/  @P6 SEL R71, RZ, 0x1, !P0 ;  /* 0x00000001ff476807 */ /* 0x004fe60004000000 */
[----:B------:R-:W-:Y:S05]  /*77f0*/  @!P6 BRA `(.L_x_123) ;  /* 0x000000000074e947 */ /* 0x000fea0003800000 */
[----:B------:R-:W-:Y:S01]  /*7800*/  ISETP.NE.AND P1, PT, R100, RZ, PT ;  /* 0x000000ff6400720c */ /* 0x000fe20003f25270 */
[----:B------:R-:W2:Y:S01]  /*7810*/  S2R R0, SR_CgaCtaId ;  /* 0x0000000000007919 */ /* 0x000ea20000008800 */
[----:B------:R-:W-:Y:S01]  /*7820*/  ISETP.NE.AND P0, PT, R71, RZ, PT ;  /* 0x000000ff4700720c */ /* 0x000fe20003f05270 */
[----:B------:R-:W-:Y:S10]  /*7830*/  BSSY B0, `(.L_x_124) ;  /* 0x0000008000007945 */ /* 0x000ff40003800000 */
[----:B------:R-:W-:Y:S05]  /*7840*/  @P1 IMAD R2, R93, 0x1000, R84 ;  /* 0x000010005d021824 */ /* 0x000fea00078e0254 */
[----:B------:R-:W-:Y:S05]  /*7850*/  @P1 IADD3 R4, PT, PT, R2, UR43, RZ ;  /* 0x0000002b02041c10 */ /* 0x000fea000fffe0ff */
[----:B------:R-:W-:Y:S01]  /*7860*/  @P1 IMAD.IADD R3, R4, 0x1, R101 ;  /* 0x0000000104031824 */ /* 0x000fe200078e0265 */
[----:B------:R-:W-:Y:S06]  /*7870*/  @P0 BRA `(.L_x_125) ;  /* 0x00000000000c0947 */ /* 0x000fec0003800000 */
[----:B------:R-:W-:Y:S04]  /*7880*/  SHF.L.U32 R4, R92, 0x1f, RZ ;  /* 0x0000001f5c047819 */ /* 0x000fe800000006ff */
[----:B------:R-:W3:Y:S02]  /*7890*/  SYNCS.PHASECHK.TRANS64.TRYWAIT P0, [R103+URZ+0x80], R4 ;  /* 0x00008004670075a7 */ /* 0x000ee400080011ff */
[----:B---3--:R-:W-:Y:S05]  /*78a0*/  @!P0 BRA `(.L_x_126) ;  /* 0x0000003400988947 */ /* 0x008fea0003800000 */
.L_x_125:
[----:B------:R-:W-:Y:S05]  /*78b0*/  BSYNC B0 ;  /* 0x0000000000007941 */ /* 0x000fea0003800000 */
.L_x_124:
[----:B------:R-:W-:Y:S01]  /*78c0*/  ISETP.NE.AND P0, PT, R100, RZ, PT ;  /* 0x000000ff6400720c */ /* 0x000fe20003f05270 */
[----:B---3--:R-:W-:Y:S02]  /*78d0*/  VIADD R103, R103, 0xa0 ;  /* 0x000000a067677836 */ /* 0x008fe40000000000 */
[----:B------:R-:W-:Y:S03]  /*78e0*/  VIADD R93, R93, 0x1 ;  /* 0x000000015d5d7836 */ /* 0x000fe60000000000 */
[----:B--2---:R-:W-:Y:S07]  /*78f0*/  PRMT R0, R0, 0x654, R103 ;  /* 0x0000065400007816 */ /* 0x004fee0000000067 */
[----:B------:R2:W3:Y:S04]  /*7900*/  @P0 LDS.128 R72, [R2+UR43+0x200] ;  /* 0x0002002b02480984 */ /* 0x0004e80008000c00 */
[----:B------:R2:W4:Y:S01]  /*7910*/  @P0 LDS.128 R76, [R3+0x200] ;  /* 0x00020000034c0984 */ /* 0x0005220000000c00 */
        /* <DEDUP_REMOVED lines=11> */
.L_x_123:
[----:B------:R-:W-:Y:S05]  /*79d0*/  BSYNC B1 ;  /* 0x0000000000017941 */ /* 0x000fea0003800000 */
.L_x_122:
[----:B--2---:R-:W-:Y:S05]  /*79e0*/  VIADD R0, R39, 0x20 ;  /* 0x0000002027007836 */ /* 0x004fea0000000000 */
[----:B------:R-:W-:Y:S04]  /*79f0*/  SHF.R.U32.HI R0, RZ, 0x15, R0 ;  /* 0x00000015ff007819 */ /* 0x000fe80000011600 */
[----:B------:R-:W-:Y:S11]  /*7a00*/  LOP3.LUT P0, RZ, R0, 0x3, R87, 0x48, !PT ;  /* 0x0000000300ff7812 */ /* 0x000ff60007804857 */
[----:B------:R-:W-:Y:S02]  /*7a10*/  @!UPT UIADD3 URZ, UPT, UPT, URZ, URZ, URZ ;  /* 0x000000fffffff290 */ /* 0x000fe4000fffe0ff */
[----:B------:R-:W-:Y:S05]  /*7a20*/  @!P0 BRA `(.L_x_127) ;  /* 0x0000000000408947 */ /* 0x000fea0003800000 */
[----:B------:R-:W2:Y:S01]  /*7a30*/  LDCU.64 UR8, c[0x4][0x78] ;  /* 0x01000f00ff0877ac */ /* 0x000ea20008000a00 */
[----:B------:R-:W-:Y:S01]  /*7a40*/  MOV R3, 0x0 ;  /* 0x0000000000037802 */ /* 0x000fe20000000f00 */
[----:B------:R-:W-:Y:S02]  /*7a50*/  HFMA2 R12, -RZ, RZ, 0, 5.9604644775390625e-08 ;  /* 0x00000001ff0c7431 */ /* 0x000fe400000001ff */
[----:B------:R-:W-:Y:S02]  /*7a60*/  IMAD.MOV.U32 R8, RZ, RZ, 0x192 ;  /* 0x00000192ff087424 */ /* 0x000fe400078e00ff */
[----:B------:R-:W-:Y:S01]  /*7a70*/  IMAD.MOV.U32 R13, RZ, RZ, RZ ;  /* 0x000000ffff0d7224 */ /* 0x000fe200078e00ff */
[----:B------:R-:W5:Y:S01]  /*7a80*/  LDCU.64 UR6, c[0x4][0x80] ;  /* 0x01001000ff0677ac */ /* 0x000f620008000a00 */
[----:B------:R-:W1:Y:S01]  /*7a90*/  LDC.64 R2, c[0x4][R3] ;  /* 0x0100000003027b82 */ /* 0x000e620000000a00 */
[----:B------:R-:W3:Y:S01]  /*7aa0*/  LDCU.64 UR4, c[0x4][0x18] ;  /* 0x01000300ff0477ac */ /* 0x000ee20008000a00 */
[----:B--2---:R-:W-:Y:S01]  /*7ab0*/  MOV R5, UR9 ;  /* 0x0000000900057c02 */ /* 0x004fe20008000f00 */
[----:B------:R-:W-:Y:S01]  /*7ac0*/  IMAD.U32 R4, RZ, RZ, UR8 ;  /* 0x00000008ff047e24 */ /* 0x000fe2000f8e00ff */
[----:B-----5:R-:W-:Y:S01]  /*7ad0*/  MOV R7, UR7 ;  /* 0x0000000700077c02 */ /* 0x020fe20008000f00 */
[----:B------:R-:W-:Y:S01]  /*7ae0*/  IMAD.U32 R6, RZ, RZ, UR6 ;  /* 0x00000006ff067e24 */ /* 0x000fe2000f8e00ff */
[----:B---3--:R-:W-:Y:S01]  /*7af0*/  MOV R11, UR5 ;  /* 0x00000005000b7c02 */ /* 0x008fe20008000f00 */
[----:B------:R-:W-:Y:S02]  /*7b00*/  IMAD.U32 R10, RZ, RZ, UR4 ;  /* 0x00000004ff0a7e24 */ /* 0x000fe4000f8e00ff */
[----:B------:R-:W-:Y:S07]  /*7b10*/  LEPC R20, `(.L_x_127) ;  /* 0x000000001014794e */ /* 0x000fee0000000000 */
[----:B-1--4-:R-:W-:Y:S05]  /*7b20*/  CALL.ABS.NOINC R2 ;  /* 0x0000000002007343 */ /* 0x012fea0003c00000 */
.L_x_127:
[-C--:B---3--:R-:W-:Y:S01]  /*7b30*/  F2FP.F16.E4M3.UNPACK_B R42, R72.reuse ;  /* 0x00000048ff2a723e */ /* 0x088fe200020006ff */
        /* <DEDUP_REMOVED lines=13> */
[----:B------:R-:W-:Y:S01]  /*7c10*/  F2FP.F16.E4M3.UNPACK_B R54, R75 ;  /* 0x0000004bff36723e */ /* 0x000fe200020006ff */
[----:B------:R-:W2:Y:S01]  /*7c20*/  LDTM.x32 R4, tmem[UR4+0x20] ;  /* 0x00002004000479ee */ /* 0x000ea200082c0000 */
[----:B------:R-:W-:Y:S01]  /*7c30*/  HADD2.F32 R46, -RZ, R46.H1_H1 ;  /* 0x3000002eff2e7230 */ /* 0x000fe20000004100 */
[----:B----4-:R-:W-:Y:S01]  /*7c40*/  F2FP.F16.E4M3.UNPACK_B R58, R76 ;  /* 0x0000004cff3a723e */ /* 0x010fe200020006ff */
[--C-:B------:R-:W-:Y:S01]  /*7c50*/  HADD2.F32 R49, -RZ, R50.reuse.H0_H0 ;  /* 0x20000032ff317230 */ /* 0x100fe20000004100 */
[----:B------:R-:W-:Y:S01]  /*7c60*/  F2FP.F16.E4M3.UNPACK_B R62, R77 ;  /* 0x0000004dff3e723e */ /* 0x000fe200020006ff */
[----:B------:R-:W-:Y:S01]  /*7c70*/  HADD2.F32 R50, -RZ, R50.H1_H1 ;  /* 0x30000032ff327230 */ /* 0x000fe20000004100 */
[----:B------:R-:W-:Y:S01]  /*7c80*/  F2FP.F16.E4M3.UNPACK_B R66, R78 ;  /* 0x0000004eff42723e */ /* 0x000fe200020006ff */
[--C-:B------:R-:W-:Y:S01]  /*7c90*/  HADD2.F32 R53, -RZ, R54.reuse.H0_H0 ;  /* 0x20000036ff357230 */ /* 0x100fe20000004100 */
[----:B------:R-:W-:Y:S01]  /*7ca0*/  F2FP.F16.E4M3.UNPACK_B R70, R79 ;  /* 0x0000004fff46723e */ /* 0x000fe200020006ff */
[----:B------:R-:W-:Y:S01]  /*7cb0*/  HADD2.F32 R54, -RZ, R54.H1_H1 ;  /* 0x30000036ff367230 */ /* 0x000fe20000004100 */
[----:B------:R-:W-:Y:S01]  /*7cc0*/  F2FP.F16.E4M3.UNPACK_B R56, R75.H1 ;  /* 0x0000004bff38723e */ /* 0x000fe200030006ff */
[--C-:B------:R-:W-:Y:S01]  /*7cd0*/  HADD2.F32 R57, -RZ, R58.reuse.H0_H0 ;  /* 0x2000003aff397230 */ /* 0x100fe20000004100 */
[----:B------:R-:W-:Y:S01]  /*7ce0*/  F2FP.F16.E4M3.UNPACK_B R60, R76.H1 ;  /* 0x0000004cff3c723e */ /* 0x000fe200030006ff */
[----:B------:R-:W-:Y:S01]  /*7cf0*/  HADD2.F32 R58, -RZ, R58.H1_H1 ;  /* 0x3000003aff3a7230 */ /* 0x000fe20000004100 */
[----:B------:R-:W-:Y:S01]  /*7d00*/  F2FP.F16.E4M3.UNPACK_B R64, R77.H1 ;  /* 0x0000004dff40723e */ /* 0x000fe200030006ff */
[--C-:B------:R-:W-:Y:S01]  /*7d10*/  HADD2.F32 R61, -RZ, R62.reuse.H0_H0 ;  /* 0x2000003eff3d7230 */ /* 0x100fe20000004100 */
[----:B------:R-:W-:Y:S01]  /*7d20*/  F2FP.F16.E4M3.UNPACK_B R68, R78.H1 ;  /* 0x0000004eff44723e */ /* 0x000fe200030006ff */
[----:B------:R-:W-:Y:S01]  /*7d30*/  HADD2.F32 R62, -RZ, R62.H1_H1 ;  /* 0x3000003eff3e7230 */ /* 0x000fe20000004100 */
[----:B------:R-:W-:Y:S01]  /*7d40*/  ISETP.NE.AND P0, PT, R97, RZ, PT ;  /* 0x000000ff6100720c */ /* 0x000fe20003f05270 */
[--C-:B------:R-:W-:Y:S01]  /*7d50*/  HADD2.F32 R65, -RZ, R66.reuse.H0_H0 ;  /* 0x20000042ff417230 */ /* 0x100fe20000004100 */
[----:B------:R-:W-:Y:S01]  /*7d60*/  ISETP.NE.AND P6, PT, R102, RZ, PT ;  /* 0x000000ff6600720c */ /* 0x000fe20003fc5270 */
[----:B------:R-:W-:Y:S02]  /*7d70*/  HADD2.F32 R66, -RZ, R66.H1_H1 ;  /* 0x30000042ff427230 */ /* 0x000fe40000004100 */
[--C-:B------:R-:W-:Y:S02]  /*7d80*/  HADD2.F32 R69, -RZ, R70.reuse.H0_H0 ;  /* 0x20000046ff457230 */ /* 0x100fe40000004100 */
[C---:B--2---:R-:W-:Y:S01]  /*7d90*/  FMUL R0, R38.reuse, R4 ;  /* 0x0000000426007220 */ /* 0x044fe20000400000 */
        /* <DEDUP_REMOVED lines=20> */
[--C-:B------:R-:W-:Y:S02]  /*7ee0*/  HADD2.F32 R47, -RZ, R48.reuse.H0_H0 ;  /* 0x20000030ff2f7230 */ /* 0x100fe40000004100 */
[C---:B------:R-:W-:Y:S01]  /*7ef0*/  FMUL R6, R38.reuse, R10 ;  /* 0x0000000a26067220 */ /* 0x040fe20000400000 */
[C---:B------:R-:W-:Y:S01]  /*7f00*/  FFMA R3, R41.reuse, R42, R3 ;  /* 0x0000002a29037223 */ /* 0x040fe20000000003 */
[----:B------:R-:W-:Y:S02]  /*7f10*/  HADD2.F32 R48, -RZ, R48.H1_H1 ;  /* 0x30000030ff307230 */ /* 0x000fe40000004100 */
[C---:B------:R-:W-:Y:S01]  /*7f20*/  FFMA R7, R41.reuse, R44, R7 ;  /* 0x0000002c29077223 */ /* 0x040fe20000000007 */
[C---:B------:R-:W-:Y:S01]  /*7f30*/  FFMA R4, R41.reuse, R45, R4 ;  /* 0x0000002d29047223 */ /* 0x040fe20000000004 */
[C---:B------:R-:W-:Y:S01]  /*7f40*/  FFMA R5, R41.reuse, R46, R5 ;  /* 0x0000002e29057223 */ /* 0x040fe20000000005 */
[----:B------:R-:W-:Y:S01]  /*7f50*/  FFMA R6, R41, R47, R6 ;  /* 0x0000002f29067223 */ /* 0x000fe20000000006 */
[----:B------:R-:W-:Y:S01]  /*7f60*/  FMUL R11, R38, R11 ;  /* 0x0000000b260b7220 */ /* 0x000fe20000400000 */
[----:B------:R-:W-:Y:S01]  /*7f70*/  F2FP.F16.E4M3.UNPACK_B R40, R79.H1 ;  /* 0x0000004fff28723e */ /* 0x000fe200030006ff */
[--C-:B------:R-:W-:Y:S01]  /*7f80*/  HADD2.F32 R51, -RZ, R52.reuse.H0_H0 ;  /* 0x20000034ff337230 */ /* 0x100fe20000004100 */
[----:B------:R-:W-:Y:S01]  /*7f90*/  F2FP.SATFINITE.E4M3.F32.PACK_AB_MERGE_C R103, R7, R3, RZ ;  /* 0x000000030767723e */ /* 0x000fe200048070ff */
[C---:B------:R-:W-:Y:S01]  /*7fa0*/  FFMA R11, R41.reuse, R48, R11 ;  /* 0x00000030290b7223 */ /* 0x040fe2000000000b */
[C---:B------:R-:W-:Y:S01]  /*7fb0*/  FFMA R8, R41.reuse, R49, R8 ;  /* 0x0000003129087223 */ /* 0x040fe20000000008 */
[----:B------:R-:W-:Y:S01]  /*7fc0*/  FFMA R9, R41, R50, R9 ;  /* 0x0000003229097223 */ /* 0x000fe20000000009 */
[----:B-1----:R-:W-:Y:S01]  /*7fd0*/  F2FP.SATFINITE.E4M3.F32.PACK_AB_MERGE_C R104, R2, R0, R103 ;  /* 0x000000000268723e */ /* 0x002fe20004807067 */
[----:B------:R-:W-:Y:S01]  /*7fe0*/  HADD2.F32 R52, -RZ, R52.H1_H1 ;  /* 0x30000034ff347230 */ /* 0x000fe20000004100 */
[----:B------:R-:W-:Y:S01]  /*7ff0*/  F2FP.SATFINITE.E4M3.F32.PACK_AB_MERGE_C R105, R11, R6, RZ ;  /* 0x000000060b69723e */ /* 0x000fe200048070ff */
[C---:B------:R-:W-:Y:S01]  /*8000*/  FMUL R10, R38.reuse, R14 ;  /* 0x0000000e260a7220 */ /* 0x040fe20000400000 */
[C---:B------:R-:W-:Y:S01]  /*8010*/  FMUL R15, R38.reuse, R15 ;  /* 0x0000000f260f7220 */ /* 0x040fe20000400000 */
[--C-:B------:R-:W-:Y:S01]  /*8020*/  HADD2.F32 R55, -RZ, R56.reuse.H0_H0 ;  /* 0x20000038ff377230 */ /* 0x100fe20000004100 */
[----:B------:R-:W-:Y:S01]  /*8030*/  F2FP.SATFINITE.E4M3.F32.PACK_AB_MERGE_C R105, R5, R4, R105 ;  /* 0x000000040569723e */ /* 0x000fe20004807069 */
[C---:B------:R-:W-:Y:S01]  /*8040*/  FFMA R10, R41.reuse, R51, R10 ;  /* 0x00000033290a7223 */ /* 0x040fe2000000000a */
[C---:B------:R-:W-:Y:S01]  /*8050*/  FFMA R15, R41.reuse, R52, R15 ;  /* 0x00000034290f7223 */ /* 0x040fe2000000000f */
[C---:B------:R-:W-:Y:S01]  /*8060*/  FFMA R12, R41.reuse, R53, R12 ;  /* 0x00000035290c7223 */ /* 0x040fe2000000000c */
[C---:B------:R-:W-:Y:S01]  /*8070*/  FFMA R13, R41.reuse, R54, R13 ;  /* 0x00000036290d7223 */ /* 0x040fe2000000000d */
[----:B------:R-:W-:Y:S02]  /*8080*/  HADD2.F32 R56, -RZ, R56.H1_H1 ;  /* 0x30000038ff387230 */ /* 0x000fe40000004100 */
[C---:B------:R-:W-:Y:S01]  /*8090*/  FMUL R14, R38.reuse, R18 ;  /* 0x00000012260e7220 */ /* 0x040fe20000400000 */
[C---:B------:R-:W-:Y:S01]  /*80a0*/  FMUL R19, R38.reuse, R19 ;  /* 0x0000001326137220 */ /* 0x040fe20000400000 */
[--C-:B------:R-:W-:Y:S02]  /*80b0*/  HADD2.F32 R59, -RZ, R60.reuse.H0_H0 ;  /* 0x2000003cff3b7230 */ /* 0x100fe40000004100 */
[C---:B------:R-:W-:Y:S01]  /*80c0*/  FMUL R18, R38.reuse, R22 ;  /* 0x0000001626127220 */ /* 0x040fe20000400000 */
[C---:B------:R-:W-:Y:S01]  /*80d0*/  FFMA R14, R41.reuse, R55, R14 ;  /* 0x00000037290e7223 */ /* 0x040fe2000000000e */
[----:B------:R-:W-:Y:S02]  /*80e0*/  HADD2.F32 R60, -RZ, R60.H1_H1 ;  /* 0x3000003cff3c7230 */ /* 0x000fe40000004100 */
        /* <DEDUP_REMOVED lines=27> */
[----:B------:R-:W-:Y:S01]  /*82a0*/  FFMA R28, R41, R69, R28 ;  /* 0x00000045291c7223 */ /* 0x000fe2000000001c */
[----:B------:R-:W-:Y:S01]  /*82b0*/  F2FP.SATFINITE.E4M3.F32.PACK_AB_MERGE_C R107, R19, R14, RZ ;  /* 0x0000000e136b723e */ /* 0x000fe200048070ff */
        /* <DEDUP_REMOVED lines=25> */
[----:B------:R-:W-:Y:S02]  /*8450*/  UIADD3 UR4, UP0, UPT, UR62, 0x680, URZ ;  /* 0x000006803e047890 */ /* 0x000fe4000ff1e0ff */
[----:B------:R-:W-:Y:S02]  /*8460*/  UIADD3 UR13, UPT, UPT, UR49, 0x20, URZ ;  /* 0x00000020310d7890 */ /* 0x000fe4000fffe0ff */
[----:B------:R-:W-:Y:S02]  /*8470*/  UIADD3 UR12, UPT, UPT, UR43, 0x5200, URZ ;  /* 0x000052002b0c7890 */ /* 0x000fe4000fffe0ff */
[----:B------:R-:W-:Y:S01]  /*8480*/  UIADD3.X UR5, UPT, UPT, URZ, UR63, URZ, UP0, !UPT ;  /* 0x0000003fff057290 */ /* 0x000fe200087fe4ff */
[----:B------:R-:W-:Y:S01]  /*8490*/  UMOV UR14, UR50 ;  /* 0x00000032000e7c82 */ /* 0x000fe20008000000 */
[----:B------:R-:W-:Y:S01]  /*84a0*/  UMOV UR15, UR36 ;  /* 0x00000024000f7c82 */ /* 0x000fe20008000000 */
[----:B------:R-:W-:Y:S02]  /*84b0*/  UIADD3 UR9, UPT, UPT, UR49, 0xa0, URZ ;  /* 0x000000a031097890 */ /* 0x000fe4000fffe0ff */
[----:B------:R-:W-:Y:S01]  /*84c0*/  UIADD3 UR8, UPT, UPT, UR43, 0x5a00, URZ ;  /* 0x00005a002b087890 */ /* 0x000fe2000fffe0ff */
[----:B------:R-:W-:Y:S03]  /*84d0*/  UMOV UR10, UR50 ;  /* 0x00000032000a7c82 */ /* 0x000fe60008000000 */
[----:B------:R2:W-:Y:S01]  /*84e0*/  UTMASTG.3D [UR12], [UR4] ;  /* 0x0000000c040073b5 */ /* 0x0005e20008010000 */
[----:B------:R-:W-:Y:S04]  /*84f0*/  UMOV UR11, UR36 ;  /* 0x00000024000b7c82 */ /* 0x000fe80008000000 */
[----:B------:R2:W-:Y:S01]  /*8500*/  UTMASTG.3D [UR8], [UR4] ;  /* 0x00000008040073b5 */ /* 0x0005e20008010000 */
[----:B------:R0:W-:Y:S01]  /*8510*/  UTMACMDFLUSH ;  /* 0x00000000000079b7 */ /* 0x0001e20000000000 */
[----:B--2---:R-:W-:Y:S04]  /*8520*/  DEPBAR.LE SB0, 0x1 ;  /* 0x000080400000791a */ /* 0x004fe80000000000 */
.L_x_129:
[----:B------:R-:W-:Y:S05]  /*8530*/  BSYNC.RECONVERGENT B0 ;  /* 0x0000000000007941 */ /* 0x000fea0003800200 */
.L_x_128:
        /* <DEDUP_REMOVED lines=16> */
.L_x_133:
[----:B------:R-:W-:Y:S05]  /*8640*/  BSYNC B0 ;  /* 0x0000000000007941 */ /* 0x000fea0003800000 */
.L_x_132:
        /* <DEDUP_REMOVED lines=17> */
.L_x_131:
[----:B------:R-:W-:Y:S05]  /*8760*/  BSYNC B1 ;  /* 0x0000000000017941 */ /* 0x000fea0003800000 */
.L_x_130:
        /* <DEDUP_REMOVED lines=21> */
.L_x_135:
        /* <DEDUP_REMOVED lines=17> */
[----:B------:R-:W-:Y:S01]  /*89d0*/  ISETP.NE.AND P6, PT, R102, RZ, PT ;  /* 0x000000ff6600720c */ /* 0x000fe20003fc5270 */
[--C-:B------:R-:W-:Y:S01]  /*89e0*/  HADD2.F32 R49, -RZ, R50.reuse.H0_H0 ;  /* 0x20000032ff317230 */ /* 0x100fe20000004100 */
[----:B----4-:R-:W-:Y:S01]  /*89f0*/  F2FP.F16.E4M3.UNPACK_B R58, R76 ;  /* 0x0000004cff3a723e */ /* 0x010fe200020006ff */
[----:B------:R-:W-:Y:S01]  /*8a00*/  HADD2.F32 R50, -RZ, R50.H1_H1 ;  /* 0x30000032ff327230 */ /* 0x000fe20000004100 */
[----:B------:R-:W-:Y:S01]  /*8a10*/  F2FP.F16.E4M3.UNPACK_B R62, R77 ;  /* 0x0000004dff3e723e */ /* 0x000fe200020006ff */
[--C-:B------:R-:W-:Y:S01]  /*8a20*/  HADD2.F32 R53, -RZ, R54.reuse.H0_H0 ;  /* 0x20000036ff357230 */ /* 0x100fe20000004100 */
[----:B------:R-:W-:Y:S01]  /*8a30*/  F2FP.F16.E4M3.UNPACK_B R66, R78 ;  /* 0x0000004eff42723e */ /* 0x000fe200020006ff */
[----:B------:R-:W-:Y:S01]  /*8a40*/  HADD2.F32 R54, -RZ, R54.H1_H1 ;  /* 0x30000036ff367230 */ /* 0x000fe20000004100 */
[----:B------:R-:W-:Y:S01]  /*8a50*/  F2FP.F16.E4M3.UNPACK_B R70, R79 ;  /* 0x0000004fff46723e */ /* 0x000fe200020006ff */
[--C-:B------:R-:W-:Y:S01]  /*8a60*/  HADD2.F32 R57, -RZ, R58.reuse.H0_H0 ;  /* 0x2000003aff397230 */ /* 0x100fe20000004100 */
[----:B------:R-:W-:Y:S01]  /*8a70*/  F2FP.F16.E4M3.UNPACK_B R56, R75.H1 ;  /* 0x0000004bff38723e */ /* 0x000fe200030006ff */
[----:B------:R-:W-:Y:S01]  /*8a80*/  HADD2.F32 R58, -RZ, R58.H1_H1 ;  /* 0x3000003aff3a7230 */ /* 0x000fe20000004100 */
[----:B------:R-:W-:Y:S01]  /*8a90*/  F2FP.F16.E4M3.UNPACK_B R60, R76.H1 ;  /* 0x0000004cff3c723e */ /* 0x000fe200030006ff */
[--C-:B------:R-:W-:Y:S01]  /*8aa0*/  HADD2.F32 R61, -RZ, R62.reuse.H0_H0 ;  /* 0x2000003eff3d7230 */ /* 0x100fe20000004100 */
[----:B------:R-:W-:Y:S01]  /*8ab0*/  F2FP.F16.E4M3.UNPACK_B R64, R77.H1 ;  /* 0x0000004dff40723e */ /* 0x000fe200030006ff */
[----:B------:R-:W-:Y:S01]  /*8ac0*/  HADD2.F32 R62, -RZ, R62.H1_H1 ;  /* 0x3000003eff3e7230 */ /* 0x000fe20000004100 */
[----:B------:R-:W-:Y:S01]  /*8ad0*/  F2FP.F16.E4M3.UNPACK_B R68, R78.H1 ;  /* 0x0000004eff44723e */ /* 0x000fe200030006ff */
        /* <DEDUP_REMOVED lines=112> */
[----:B------:R-:W-:Y:S02]  /*91e0*/  UIADD3 UR4, UPT, UPT, UR43, 0x4200, URZ ;  /* 0x000042002b047890 */ /* 0x000fe4000fffe0ff */
[----:B------:R-:W-:Y:S01]  /*91f0*/  UIADD3 UR9, UPT, UPT, UR49, 0x40, URZ ;  /* 0x0000004031097890 */ /* 0x000fe2000fffe0ff */
[----:B------:R-:W-:Y:S01]  /*9200*/  UMOV UR10, UR50 ;  /* 0x00000032000a7c82 */ /* 0x000fe20008000000 */
[----:B------:R-:W-:Y:S02]  /*9210*/  UMOV UR11, UR36 ;  /* 0x00000024000b7c82 */ /* 0x000fe40008000000 */
[----:B------:R-:W-:Y:S01]  /*9220*/  MOV R96, UR4 ;  /* 0x0000000400607c02 */ /* 0x000fe20008000f00 */
[----:B------:R-:W-:Y:S02]  /*9230*/  UIADD3 UR4, UP0, UPT, UR62, 0x680, URZ ;  /* 0x000006803e047890 */ /* 0x000fe4000ff1e0ff */
[----:B------:R-:W-:Y:S01]  /*9240*/  UIADD3 UR13, UPT, UPT, UR49, 0xc0, URZ ;  /* 0x000000c0310d7890 */ /* 0x000fe2000fffe0ff */
[----:B------:R-:W-:Y:S01]  /*9250*/  R2UR UR8, R96 ;  /* 0x00000000600872ca */ /* 0x000fe200000e0000 */
[----:B------:R-:W-:Y:S02]  /*9260*/  UIADD3.X UR5, UPT, UPT, URZ, UR63, URZ, UP0, !UPT ;  /* 0x0000003fff057290 */ /* 0x000fe400087fe4ff */
[----:B------:R-:W-:Y:S01]  /*9270*/  UIADD3 UR12, UPT, UPT, UR43, 0x4a00, URZ ;  /* 0x00004a002b0c7890 */ /* 0x000fe2000fffe0ff */
[----:B------:R-:W-:Y:S01]  /*9280*/  UMOV UR14, UR50 ;  /* 0x00000032000e7c82 */ /* 0x000fe20008000000 */
[----:B------:R-:W-:Y:S08]  /*9290*/  UMOV UR15, UR36 ;  /* 0x00000024000f7c82 */ /* 0x000ff00008000000 */
[----:B------:R2:W-:Y:S01]  /*92a0*/  UTMASTG.3D [UR8], [UR4] ;  /* 0x00000008040073b5 */ /* 0x0005e20008010000 */
[----:B------:R2:W-:Y:S01]  /*92b0*/  UTMASTG.3D [UR12], [UR4] ;  /* 0x0000000c040073b5 */ /* 0x0005e20008010000 */
[----:B------:R0:W-:Y:S01]  /*92c0*/  UTMACMDFLUSH ;  /* 0x00000000000079b7 */ /* 0x0001e20000000000 */
[----:B--2---:R-:W-:Y:S04]  /*92d0*/  DEPBAR.LE SB0, 0x1 ;  /* 0x000080400000791a */ /* 0x004fe80000000000 */
.L_x_137:
[----:B------:R-:W-:Y:S05]  /*92e0*/  BSYNC.RECONVERGENT B0 ;  /* 0x0000000000007941 */ /* 0x000fea0003800200 */
.L_x_136:
        /* <DEDUP_REMOVED lines=16> */
.L_x_141:
[----:B------:R-:W-:Y:S05]  /*93f0*/  BSYNC B0 ;  /* 0x0000000000007941 */ /* 0x000fea0003800000 */
.L_x_140:
        /* <DEDUP_REMOVED lines=17> */
.L_x_139:
[----:B------:R-:W-:Y:S05]  /*9510*/  BSYNC B1 ;  /* 0x0000000000017941 */ /* 0x000fea0003800000 */
.L_x_138:
        /* <DEDUP_REMOVED lines=21> */
.L_x_143:
[----:B------:R-:W-:Y:S01]  /*9670*/  ISETP.NE.AND P0, PT, R97, RZ, PT ;  /* 0x000000ff6100720c */ /* 0x000fe20003f05270 */
[----:B------:R-:W-:Y:S05]  /*9680*/  WARPSYNC.ALL ;  /* 0x0000000000007948 */ /* 0x000fea0003800000 */
[----:B------:R-:W-:Y:S01]  /*9690*/  R2UR UR4, R39 ;  /* 0x00000000270472ca */ /* 0x000fe200000e0000 */
[----:B------:R-:W-:Y:S01]  /*96a0*/  BSSY.RECONVERGENT B0, `(.L_x_144) ;  /* 0x000009f000007945 */ /* 0x000fe20003800200 */
[-C--:B---3--:R-:W-:Y:S02]  /*96b0*/  F2FP.F16.E4M3.UNPACK_B R42, R72.reuse ;  /* 0x00000048ff2a723e */ /* 0x088fe400020006ff */
[----:B------:R-:W-:Y:S02]  /*96c0*/  F2FP.F16.E4M3.UNPACK_B R72, R72.H1 ;  /* 0x00000048ff48723e */ /* 0x000fe400030006ff */
[-C--:B------:R-:W-:Y:S01]  /*96d0*/  F2FP.F16.E4M3.UNPACK_B R46, R73.reuse ;  /* 0x00000049ff2e723e */ /* 0x080fe200020006ff */
[--C-:B------:R-:W-:Y:S01]  /*96e0*/  HADD2.F32 R40, -RZ, R42.reuse.H0_H0 ;  /* 0x2000002aff287230 */ /* 0x100fe20000004100 */
[----:B------:R-:W-:Y:S01]  /*96f0*/  F2FP.F16.E4M3.UNPACK_B R73, R73.H1 ;  /* 0x00000049ff49723e */ /* 0x000fe200030006ff */
[----:B------:R-:W-:Y:S01]  /*9700*/  HADD2.F32 R42, -RZ, R42.H1_H1 ;  /* 0x3000002aff2a7230 */ /* 0x000fe20000004100 */
[-C--:B------:R-:W-:Y:S01]  /*9710*/  F2FP.F16.E4M3.UNPACK_B R50, R74.reuse ;  /* 0x0000004aff32723e */ /* 0x080fe200020006ff */
[----:B------:R-:W-:Y:S01]  /*9720*/  HADD2.F32 R43, -RZ, R72.H0_H0 ;  /* 0x20000048ff2b7230 */ /* 0x000fe20000004100 */
[----:B------:R-:W-:Y:S01]  /*9730*/  F2FP.F16.E4M3.UNPACK_B R74, R74.H1 ;  /* 0x0000004aff4a723e */ /* 0x000fe200030006ff */
[----:B------:R-:W2:Y:S01]  /*9740*/  LDTM.x32 R4, tmem[UR4+0x60] ;  /* 0x00006004000479ee */ /* 0x000ea200082c0000 */
[----:B------:R-:W-:Y:S01]  /*9750*/  NOP ;  /* 0x0000000000007918 */ /* 0x000fe20000000000 */
[----:B------:R-:W-:Y:S01]  /*9760*/  IADD3 R90, PT, PT, R90, 0x110, RZ ;  /* 0x000001105a5a7810 */ /* 0x000fe20007ffe0ff */
[--C-:B------:R-:W-:Y:S01]  /*9770*/  HADD2.F32 R45, -RZ, R46.reuse.H0_H0 ;  /* 0x2000002eff2d7230 */ /* 0x100fe20000004100 */
[----:B------:R-:W-:Y:S01]  /*9780*/  F2FP.F16.E4M3.UNPACK_B R54, R75 ;  /* 0x0000004bff36723e */ /* 0x000fe200020006ff */
[----:B------:R-:W-:Y:S01]  /*9790*/  HADD2.F32 R46, -RZ, R46.H1_H1 ;  /* 0x3000002eff2e7230 */ /* 0x000fe20000004100 */
[----:B------:R-:W-:Y:S01]  /*97a0*/  LOP3.LUT R90, R90, 0xfefffff8, RZ, 0xc0, !PT ;  /* 0xfefffff85a5a7812 */ /* 0x000fe200078ec0ff */
[--C-:B------:R-:W-:Y:S01]  /*97b0*/  HADD2.F32 R49, -RZ, R50.reuse.H0_H0 ;  /* 0x20000032ff317230 */ /* 0x100fe20000004100 */
[----:B----4-:R-:W-:Y:S01]  /*97c0*/  F2FP.F16.E4M3.UNPACK_B R58, R76 ;  /* 0x0000004cff3a723e */ /* 0x010fe200020006ff */
[----:B------:R-:W-:Y:S01]  /*97d0*/  HADD2.F32 R50, -RZ, R50.H1_H1 ;  /* 0x30000032ff327230 */ /* 0x000fe20000004100 */
[----:B--2---:R2:W-:Y:S01]  /*97e0*/  SYNCS.ARRIVE.TRANS64.RED.A1T0 RZ, [R90+URZ], RZ ;  /* 0x000000ff5aff79a7 */ /* 0x0045e200081004ff */
[--C-:B------:R-:W-:Y:S01]  /*97f0*/  HADD2.F32 R53, -RZ, R54.reuse.H0_H0 ;  /* 0x20000036ff357230 */ /* 0x100fe20000004100 */
[-C--:B------:R-:W-:Y:S01]  /*9800*/  F2FP.F16.E4M3.UNPACK_B R62, R77.reuse ;  /* 0x0000004dff3e723e */ /* 0x080fe200020006ff */
[----:B------:R-:W-:Y:S01]  /*9810*/  HADD2.F32 R54, -RZ, R54.H1_H1 ;  /* 0x30000036ff367230 */ /* 0x000fe20000004100 */
[----:B------:R-:W-:Y:S01]  /*9820*/  F2FP.F16.E4M3.UNPACK_B R77, R77.H1 ;  /* 0x0000004dff4d723e */ /* 0x000fe200030006ff */
        /* <DEDUP_REMOVED lines=8> */
[----:B------:R-:W-:Y:S02]  /*98b0*/  HADD2.F32 R64, -RZ, R77.H1_H1 ;  /* 0x3000004dff407230 */ /* 0x000fe40000004100 */
[C---:B------:R-:W-:Y:S01]  /*98c0*/  FMUL R4, R38.reuse, R4 ;  /* 0x0000000426047220 */ /* 0x040fe20000400000 */
        /* <DEDUP_REMOVED lines=13> */
[--C-:B------:R-:W-:Y:S02]  /*99a0*/  HADD2.F32 R65, -RZ, R66.reuse.H0_H0 ;  /* 0x20000042ff417230 */ /* 0x100fe40000004100 */
[C---:B------:R-:W-:Y:S01]  /*99b0*/  FMUL R24, R38.reuse, R28 ;  /* 0x0000001c26187220 */ /* 0x040fe20000400000 */
[----:B------:R-:W-:Y:S02]  /*99c0*/  HADD2.F32 R66, -RZ, R66.H1_H1 ;  /* 0x30000042ff427230 */ /* 0x000fe40000004100 */
[C---:B------:R-:W-:Y:S01]  /*99d0*/  FMUL R25, R38.reuse, R29 ;  /* 0x0000001d26197220 */ /* 0x040fe20000400000 */
[--C-:B------:R-:W-:Y:S02]  /*99e0*/  HADD2.F32 R69, -RZ, R70.reuse.H0_H0 ;  /* 0x20000046ff457230 */ /* 0x100fe40000004100 */
[C---:B------:R-:W-:Y:S01]  /*99f0*/  FMUL R28, R38.reuse, R32 ;  /* 0x00000020261c7220 */ /* 0x040fe20000400000 */
[----:B------:R-:W-:Y:S02]  /*9a00*/  HADD2.F32 R70, -RZ, R70.H1_H1 ;  /* 0x30000046ff467230 */ /* 0x000fe40000004100 */
[C---:B------:R-:W-:Y:S01]  /*9a10*/  FMUL R29, R38.reuse, R33 ;  /* 0x00000021261d7220 */ /* 0x040fe20000400000 */
        /* <DEDUP_REMOVED lines=11> */
[C---:B------:R-:W-:Y:S01]  /*9ad0*/  FMUL R11, R38.reuse, R11 ;  /* 0x0000000b260b7220 */ /* 0x040fe20000400000 */
[----:B------:R-:W-:Y:S01]  /*9ae0*/  F2FP.F16.E4M3.UNPACK_B R78, R78.H1 ;  /* 0x0000004eff4e723e */ /* 0x000fe200030006ff */
[--C-:B------:R-:W-:Y:S01]  /*9af0*/  HADD2.F32 R51, -RZ, R74.reuse.H0_H0 ;  /* 0x2000004aff337230 */ /* 0x100fe20000004100 */
[----:B------:R-:W-:Y:S01]  /*9b00*/  F2FP.SATFINITE.E4M3.F32.PACK_AB_MERGE_C R100, R7, R6, RZ ;  /* 0x000000060764723e */ /* 0x000fe200048070ff */
[C---:B------:R-:W-:Y:S01]  /*9b10*/  FFMA R11, R41.reuse, R48, R11 ;  /* 0x00000030290b7223 */ /* 0x040fe2000000000b */
[C---:B------:R-:W-:Y:S01]  /*9b20*/  FFMA R12, R41.reuse, R49, R12 ;  /* 0x00000031290c7223 */ /* 0x040fe2000000000c */
[----:B------:R-:W-:Y:S01]  /*9b30*/  FFMA R13, R41, R50, R13 ;  /* 0x00000032290d7223 */ /* 0x000fe2000000000d */
[----:B------:R-:W-:Y:S01]  /*9b40*/  F2FP.SATFINITE.E4M3.F32.PACK_AB_MERGE_C R100, R5, R4, R100 ;  /* 0x000000040564723e */ /* 0x000fe20004807064 */
        /* <DEDUP_REMOVED lines=21> */
[----:B------:R-:W-:Y:S02]  /*9ca0*/  HADD2.F32 R62, -RZ, R77.H0_H0 ;  /* 0x2000004dff3e7230 */ /* 0x000fe40000004100 */
[C---:B------:R-:W-:Y:S01]  /*9cb0*/  FFMA R22, R41.reuse, R59, R22 ;  /* 0x0000003b29167223 */ /* 0x040fe20000000016 */
[C---:B------:R-:W-:Y:S01]  /*9cc0*/  FMUL R3, R38.reuse, R26 ;  /* 0x0000001a26037220 */ /* 0x040fe20000400000 */
[C---:B------:R-:W-:Y:S01]  /*9cd0*/  FFMA R23, R41.reuse, R60, R23 ;  /* 0x0000003c29177223 */ /* 0x040fe20000000017 */
[C---:B------:R-:W-:Y:S01]  /*9ce0*/  FMUL R27, R38.reuse, R27 ;  /* 0x0000001b261b7220 */ /* 0x040fe20000400000 */
[C---:B------:R-:W-:Y:S01]  /*9cf0*/  FFMA R0, R41.reuse, R61, R0 ;  /* 0x0000003d29007223 */ /* 0x040fe20000000000 */
[----:B------:R-:W-:Y:S01]  /*9d00*/  F2FP.F16.E4M3.UNPACK_B R79, R79.H1 ;  /* 0x0000004fff4f723e */ /* 0x000fe200030006ff */
        /* <DEDUP_REMOVED lines=23> */
[----:B-1----:R-:W-:Y:S02]  /*9e80*/  F2FP.SATFINITE.E4M3.F32.PACK_AB_MERGE_C R104, R23, R22, RZ ;  /* 0x000000161768723e */ /* 0x002fe400048070ff */
        /* <DEDUP_REMOVED lines=8> */
[----:B------:R-:W-:Y:S03]  /*9f10*/  IADD3 R36, PT, PT, R36, 0x1, RZ ;  /* 0x0000000124247810 */ /* 0x000fe60007ffe0ff */
[----:B------:R2:W-:Y:S01]  /*9f20*/  STS.128 [R99+0x5200], R104 ;  /* 0x0052006863007388 */ /* 0x0005e20000000c00 */
[----:B------:R-:W-:Y:S01]  /*9f30*/  @!PT LDS RZ, [RZ] ;  /* 0x00000000fffff984 */ /* 0x000fe20000000800 */
[----:B------:R-:W-:Y:S01]  /*9f40*/  @!PT LDS RZ, [RZ] ;  /* 0x00000000fffff984 */ /* 0x000fe20000000800 */
[----:B------:R-:W-:Y:S01]  /*9f50*/  @!PT LDS RZ, [RZ] ;  /* 0x00000000fffff984 */ /* 0x000fe20000000800 */
[----:B------:R-:W-:Y:S01]  /*9f60*/  @!PT LDS RZ, [RZ] ;  /* 0x00000000fffff984 */ /* 0x000fe20000000800 */
[----:B------:R1:W-:Y:S07]  /*9f70*/  MEMBAR.ALL.CTA ;  /* 0x0000000000007992 */ /* 0x0003ee0000008000 */
[----:B-1----:R-:W1:Y:S02]  /*9f80*/  FENCE.VIEW.ASYNC.S ;  /* 0x00000000000073c6 */ /* 0x002e640000000000 */
[----:B-1----:R-:W-:Y:S06]  /*9f90*/  BAR.SYNC.DEFER_BLOCKING 0x1, 0x80 ;  /* 0x0042000000007b1d */ /* 0x002fec0000010000 */
        /* <DEDUP_REMOVED lines=14> */
[----:B-1----:R-:W-:Y:S04]  /*a080*/  DEPBAR.LE SB0, 0x1 ;  /* 0x000080400000791a */ /* 0x002fe80000000000 */
.L_x_145:
[----:B------:R-:W-:Y:S05]  /*a090*/  BSYNC.RECONVERGENT B0 ;  /* 0x0000000000007941 */ /* 0x000fea0003800200 */
.L_x_144:
[----:B------:R-:W-:Y:S01]  /*a0a0*/  R2UR UR4, R88 ;  /* 0x00000000580472ca */ /* 0x000fe200000e0000 */
[----:B------:R-:W-:Y:S01]  /*a0b0*/  BAR.SYNC.DEFER_BLOCKING 0x1, 0x80 ;  /* 0x0042000000007b1d */ /* 0x000fe20000010000 */
[----:B------:R-:W-:Y:S01]  /*a0c0*/  ISETP.NE.AND P0, PT, R91, 0x2, PT ;  /* 0x000000025b00780c */ /* 0x000fe20003f05270 */
[----:B------:R-:W-:Y:S01]  /*a0d0*/  UISETP.NE.AND UP0, UPT, UR44, URZ, UPT ;  /* 0x000000ff2c00728c */ /* 0x000fe2000bf05270 */
[----:B------:R-:W-:Y:S01]  /*a0e0*/  ISETP.NE.AND P1, PT, R36, 0x4, PT ;  /* 0x000000042400780c */ /* 0x000fe20003f25270 */
[----:B------:R-:W-:Y:S01]  /*a0f0*/  UIADD3 UR32, UPT, UPT, UR37, UR59, URZ ;  /* 0x0000003b25207290 */ /* 0x000fe2000fffe0ff */
[----:B------:R-:W-:Y:S02]  /*a100*/  SEL R3, RZ, 0x1, P0 ;  /* 0x00000001ff037807 */ /* 0x000fe40000000000 */
[----:B------:R-:W-:Y:S02]  /*a110*/  SEL R0, RZ, 0x1, P1 ;  /* 0x00000001ff007807 */ /* 0x000fe40000800000 */
[----:B------:R-:W-:Y:S02]  /*a120*/  LOP3.LUT R94, R94, R3, RZ, 0x3c, !PT ;  /* 0x000000035e5e7212 */ /* 0x000fe400078e3cff */
[----:B------:R-:W-:Y:S01]  /*a130*/  LOP3.LUT R95, R95, R0, RZ, 0x3c, !PT ;  /* 0x000000005f5f7212 */ /* 0x000fe200078e3cff */
[----:B------:R-:W-:Y:S01]  /*a140*/  UIADD3 UR20, UPT, UPT, UR38, UR4, URZ ;  /* 0x0000000426147290 */ /* 0x000fe2000fffe0ff */
[----:B------:R-:W-:Y:S02]  /*a150*/  SEL R91, R91, RZ, P0 ;  /* 0x000000ff5b5b7207 */ /* 0x000fe40000000000 */
[----:B------:R-:W-:Y:S01]  /*a160*/  SEL R36, R36, RZ, P1 ;  /* 0x000000ff24247207 */ /* 0x000fe20000800000 */
[----:B------:R-:W-:Y:S01]  /*a170*/  UMOV UR36, UR58 ;  /* 0x0000003a00247c82 */ /* 0x000fe20008000000 */
[----:B------:R-:W-:Y:S07]  /*a180*/  BRA.U UP0, `(.L_x_146) ;  /* 0xffffffb900ac7547 */ /* 0x000fee000b83ffff */
[----:B------:R-:W-:Y:S05]  /*a190*/  EXIT ;  /* 0x000000000000794d */ /* 0x000fea0003800000 */
.L_x_24:
[----:B-1----:R1:W2:Y:S02]  /*a1a0*/  SYNCS.PHASECHK.TRANS64.TRYWAIT P0, [R0+URZ+0x140], R3 ;  /* 0x00014003000075a7 */ /* 0x0022a400080011ff */
[----:B--2---:R-:W-:Y:S05]  /*a1b0*/  @!P0 NANOSLEEP.SYNCS 0x989680 ;  /* 0x009896800000895d */ /* 0x004fea0003900000 */
[----:B------:R-:W2:Y:S02]  /*a1c0*/  @!P0 SYNCS.PHASECHK.TRANS64 P0, [R0+URZ+0x140], R3 ;  /* 0x00014003000085a7 */ /* 0x000ea400080010ff */
[----:B--2---:R-:W-:Y:S05]  /*a1d0*/  @!P0 BRA `(.L_x_24) ;  /* 0xfffffffc00f08947 */ /* 0x004fea000383ffff */
[----:B------:R-:W-:Y:S05]  /*a1e0*/  BRA `(.L_x_147) ;  /* 0xffffff7800307947 */ /* 0x000fea000383ffff */
.L_x_27:
[----:B-1----:R-:W-:-:S07]  /*a1f0*/  MOV R0, UR33 ;  /* 0x0000002100007c02 */ /* 0x002fce0008000f00 */
.L_x_148:
[----:B-1----:R1:W2:Y:S02]  /*a200*/  SYNCS.PHASECHK.TRANS64.TRYWAIT P0, [R0+URZ+0x40], R3 ;  /* 0x00004003000075a7 */ /* 0x0022a400080011ff */
[----:B--2---:R-:W-:Y:S05]  /*a210*/  @!P0 NANOSLEEP.SYNCS 0x989680 ;  /* 0x009896800000895d */ /* 0x004fea0003900000 */
[----:B------:R-:W2:Y:S02]  /*a220*/  @!P0 SYNCS.PHASECHK.TRANS64 P0, [R0+URZ+0x40], R3 ;  /* 0x00004003000085a7 */ /* 0x000ea400080010ff */
[----:B--2---:R-:W-:Y:S05]  /*a230*/  @!P0 BRA `(.L_x_148) ;  /* 0xfffffffc00f08947 */ /* 0x004fea000383ffff */
[----:B------:R-:W-:Y:S05]  /*a240*/  BRA `(.L_x_26) ;  /* 0xffffff7800807947 */ /* 0x000fea000383ffff */
.L_x_34:
[----:B-1----:R-:W-:-:S07]  /*a250*/  MOV R0, UR17 ;  /* 0x0000001100007c02 */ /* 0x002fce0008000f00 */
.L_x_149:
[----:B-1----:R1:W2:Y:S02]  /*a260*/  SYNCS.PHASECHK.TRANS64.TRYWAIT P0, [R0+URZ+0x40], R3 ;  /* 0x00004003000075a7 */ /* 0x0022a400080011ff */
[----:B--2---:R-:W-:Y:S05]  /*a270*/  @!P0 NANOSLEEP.SYNCS 0x989680 ;  /* 0x009896800000895d */ /* 0x004fea0003900000 */
[----:B------:R-:W2:Y:S02]  /*a280*/  @!P0 SYNCS.PHASECHK.TRANS64 P0, [R0+URZ+0x40], R3 ;  /* 0x00004003000085a7 */ /* 0x000ea400080010ff */
[----:B--2---:R-:W-:Y:S05]  /*a290*/  @!P0 BRA `(.L_x_149) ;  /* 0xfffffffc00f08947 */ /* 0x004fea000383ffff */
[----:B------:R-:W-:Y:S05]  /*a2a0*/  BRA `(.L_x_33) ;  /* 0xffffff7c00407947 */ /* 0x000fea000383ffff */
.L_x_39:
[----:B-1----:R1:W2:Y:S02]  /*a2b0*/  SYNCS.PHASECHK.TRANS64.TRYWAIT P0, [R3+URZ+0xd0], R0 ;  /* 0x0000d000030075a7 */ /* 0x0022a400080011ff */
[----:B--2---:R-:W-:Y:S05]  /*a2c0*/  @!P0 NANOSLEEP.SYNCS 0x989680 ;  /* 0x009896800000895d */ /* 0x004fea0003900000 */
[----:B------:R-:W2:Y:S02]  /*a2d0*/  @!P0 SYNCS.PHASECHK.TRANS64 P0, [R3+URZ+0xd0], R0 ;  /* 0x0000d000030085a7 */ /* 0x000ea400080010ff */
[----:B--2---:R-:W-:Y:S05]  /*a2e0*/  @!P0 BRA `(.L_x_39) ;  /* 0xfffffffc00f08947 */ /* 0x004fea000383ffff */
[----:B------:R-:W-:Y:S05]  /*a2f0*/  BRA `(.L_x_150) ;  /* 0xffffff7c00e47947 */ /* 0x000fea000383ffff */
.L_x_43:
[----:B-1----:R-:W-:-:S07]  /*a300*/  MOV R0, UR4 ;  /* 0x0000000400007c02 */ /* 0x002fce0008000f00 */
.L_x_151:
[----:B-1----:R1:W2:Y:S02]  /*a310*/  SYNCS.PHASECHK.TRANS64.TRYWAIT P0, [R0+URZ], R3 ;  /* 0x00000003000075a7 */ /* 0x0022a400080011ff */
[----:B--2---:R-:W-:Y:S05]  /*a320*/  @!P0 NANOSLEEP.SYNCS 0x989680 ;  /* 0x009896800000895d */ /* 0x004fea0003900000 */
[----:B------:R-:W2:Y:S02]  /*a330*/  @!P0 SYNCS.PHASECHK.TRANS64 P0, [R0+URZ], R3 ;  /* 0x00000003000085a7 */ /* 0x000ea400080010ff */
[----:B--2---:R-:W-:Y:S05]  /*a340*/  @!P0 BRA `(.L_x_151) ;  /* 0xfffffffc00f08947 */ /* 0x004fea000383ffff */
[----:B------:R-:W-:Y:S05]  /*a350*/  BRA `(.L_x_152) ;  /* 0xffffff84008c7947 */ /* 0x000fea000383ffff */
.L_x_44:
[----:B------:R-:W-:-:S07]  /*a360*/  MOV R0, UR5 ;  /* 0x0000000500007c02 */ /* 0x000fce0008000f00 */
.L_x_153:
[----:B-1----:R1:W2:Y:S02]  /*a370*/  SYNCS.PHASECHK.TRANS64.TRYWAIT P0, [R0+URZ], R3 ;  /* 0x00000003000075a7 */ /* 0x0022a400080011ff */
[----:B--2---:R-:W-:Y:S05]  /*a380*/  @!P0 NANOSLEEP.SYNCS 0x989680 ;  /* 0x009896800000895d */ /* 0x004fea0003900000 */
[----:B------:R-:W2:Y:S02]  /*a390*/  @!P0 SYNCS.PHASECHK.TRANS64 P0, [R0+URZ], R3 ;  /* 0x00000003000085a7 */ /* 0x000ea400080010ff */
[----:B--2---:R-:W-:Y:S05]  /*a3a0*/  @!P0 BRA `(.L_x_153) ;  /* 0xfffffffc00f08947 */ /* 0x004fea000383ffff */
[----:B------:R-:W-:Y:S05]  /*a3b0*/  BRA `(.L_x_154) ;  /* 0xffffff8400987947 */ /* 0x000fea000383ffff */
.L_x_45:
[----:B------:R-:W-:-:S07]  /*a3c0*/  MOV R0, UR5 ;  /* 0x0000000500007c02 */ /* 0x000fce0008000f00 */
.L_x_155:
[----:B-1----:R1:W2:Y:S02]  /*a3d0*/  SYNCS.PHASECHK.TRANS64.TRYWAIT P0, [R0+URZ], R3 ;  /* 0x00000003000075a7 */ /* 0x0022a400080011ff */
[----:B--2---:R-:W-:Y:S05]  /*a3e0*/  @!P0 NANOSLEEP.SYNCS 0x989680 ;  /* 0x009896800000895d */ /* 0x004fea0003900000 */
[----:B------:R-:W2:Y:S02]  /*a3f0*/  @!P0 SYNCS.PHASECHK.TRANS64 P0, [R0+URZ], R3 ;  /* 0x00000003000085a7 */ /* 0x000ea400080010ff */
[----:B--2---:R-:W-:Y:S05]  /*a400*/  @!P0 BRA `(.L_x_155) ;  /* 0xfffffffc00f08947 */ /* 0x004fea000383ffff */
[----:B------:R-:W-:Y:S05]  /*a410*/  BRA `(.L_x_156) ;  /* 0xffffff8400a47947 */ /* 0x000fea000383ffff */
.L_x_46:
[----:B------:R-:W-:-:S07]  /*a420*/  MOV R0, UR5 ;  /* 0x0000000500007c02 */ /* 0x000fce0008000f00 */
.L_x_157:
[----:B-1----:R1:W2:Y:S02]  /*a430*/  SYNCS.PHASECHK.TRANS64.TRYWAIT P0, [R0+URZ], R3 ;  /* 0x00000003000075a7 */ /* 0x0022a400080011ff */
[----:B--2---:R-:W-:Y:S05]  /*a440*/  @!P0 NANOSLEEP.SYNCS 0x989680 ;  /* 0x009896800000895d */ /* 0x004fea0003900000 */
[----:B------:R-:W2:Y:S02]  /*a450*/  @!P0 SYNCS.PHASECHK.TRANS64 P0, [R0+URZ], R3 ;  /* 0x00000003000085a7 */ /* 0x000ea400080010ff */
[----:B--2---:R-:W-:Y:S05]  /*a460*/  @!P0 BRA `(.L_x_157) ;  /* 0xfffffffc00f08947 */ /* 0x004fea000383ffff */
[----:B------:R-:W-:Y:S05]  /*a470*/  BRA `(.L_x_158) ;  /* 0xffffff8400b07947 */ /* 0x000fea000383ffff */
.L_x_47:
[----:B------:R-:W-:-:S07]  /*a480*/  MOV R0, UR5 ;  /* 0x0000000500007c02 */ /* 0x000fce0008000f00 */
.L_x_159:
[----:B-1----:R1:W2:Y:S02]  /*a490*/  SYNCS.PHASECHK.TRANS64.TRYWAIT P0, [R0+URZ], R3 ;  /* 0x00000003000075a7 */ /* 0x0022a400080011ff */
[----:B--2---:R-:W-:Y:S05]  /*a4a0*/  @!P0 NANOSLEEP.SYNCS 0x989680 ;  /* 0x009896800000895d */ /* 0x004fea0003900000 */
[----:B------:R-:W2:Y:S02]  /*a4b0*/  @!P0 SYNCS.PHASECHK.TRANS64 P0, [R0+URZ], R3 ;  /* 0x00000003000085a7 */ /* 0x000ea400080010ff */
[----:B--2---:R-:W-:Y:S05]  /*a4c0*/  @!P0 BRA `(.L_x_159) ;  /* 0xfffffffc00f08947 */ /* 0x004fea000383ffff */
[----:B------:R-:W-:Y:S05]  /*a4d0*/  BRA `(.L_x_160) ;  /* 0xffffff8400bc7947 */ /* 0x000fea000383ffff */
.L_x_48:
[----:B------:R-:W-:-:S07]  /*a4e0*/  MOV R0, UR5 ;  /* 0x0000000500007c02 */ /* 0x000fce0008000f00 */
.L_x_161:
[----:B-1----:R1:W2:Y:S02]  /*a4f0*/  SYNCS.PHASECHK.TRANS64.TRYWAIT P0, [R0+URZ], R3 ;  /* 0x00000003000075a7 */ /* 0x0022a400080011ff */
[----:B--2---:R-:W-:Y:S05]  /*a500*/  @!P0 NANOSLEEP.SYNCS 0x989680 ;  /* 0x009896800000895d */ /* 0x004fea0003900000 */
[----:B------:R-:W2:Y:S02]  /*a510*/  @!P0 SYNCS.PHASECHK.TRANS64 P0, [R0+URZ], R3 ;  /* 0x00000003000085a7 */ /* 0x000ea400080010ff */
[----:B--2---:R-:W-:Y:S05]  /*a520*/  @!P0 BRA `(.L_x_161) ;  /* 0xfffffffc00f08947 */ /* 0x004fea000383ffff */
[----:B------:R-:W-:Y:S05]  /*a530*/  BRA `(.L_x_162) ;  /* 0xffffff8400c87947 */ /* 0x000fea000383ffff */
.L_x_49:
[----:B------:R-:W-:-:S07]  /*a540*/  MOV R0, UR5 ;  /* 0x0000000500007c02 */ /* 0x000fce0008000f00 */
.L_x_163:
[----:B-1----:R1:W2:Y:S02]  /*a550*/  SYNCS.PHASECHK.TRANS64.TRYWAIT P0, [R0+URZ], R3 ;  /* 0x00000003000075a7 */ /* 0x0022a400080011ff */
[----:B--2---:R-:W-:Y:S05]  /*a560*/  @!P0 NANOSLEEP.SYNCS 0x989680 ;  /* 0x009896800000895d */ /* 0x004fea0003900000 */
[----:B------:R-:W2:Y:S02]  /*a570*/  @!P0 SYNCS.PHASECHK.TRANS64 P0, [R0+URZ], R3 ;  /* 0x00000003000085a7 */ /* 0x000ea400080010ff */
[----:B--2---:R-:W-:Y:S05]  /*a580*/  @!P0 BRA `(.L_x_163) ;  /* 0xfffffffc00f08947 */ /* 0x004fea000383ffff */
[----:B------:R-:W-:Y:S05]  /*a590*/  BRA `(.L_x_164) ;  /* 0xffffff8400d47947 */ /* 0x000fea000383ffff */
.L_x_52:
[----:B-1----:R1:W2:Y:S02]  /*a5a0*/  SYNCS.PHASECHK.TRANS64.TRYWAIT P0, [R2+URZ+0x130], R5 ;  /* 0x00013005020075a7 */ /* 0x0022a400080011ff */
[----:B--2---:R-:W-:Y:S05]  /*a5b0*/  @!P0 NANOSLEEP.SYNCS 0x989680 ;  /* 0x009896800000895d */ /* 0x004fea0003900000 */
[----:B------:R-:W2:Y:S02]  /*a5c0*/  @!P0 SYNCS.PHASECHK.TRANS64 P0, [R2+URZ+0x130], R5 ;  /* 0x00013005020085a7 */ /* 0x000ea400080010ff */
[----:B--2---:R-:W-:Y:S05]  /*a5d0*/  @!P0 BRA `(.L_x_52) ;  /* 0xfffffffc00f08947 */ /* 0x004fea000383ffff */
[----:B------:R-:W-:Y:S05]  /*a5e0*/  BRA `(.L_x_165) ;  /* 0xffffff8800307947 */ /* 0x000fea000383ffff */
.L_x_53:
[----:B------:R-:W-:-:S07]  /*a5f0*/  MOV R2, UR4 ;  /* 0x0000000400027c02 */ /* 0x000fce0008000f00 */
.L_x_166:
[----:B-1----:R1:W2:Y:S02]  /*a600*/  SYNCS.PHASECHK.TRANS64.TRYWAIT P0, [R2+URZ+0xe0], R5 ;  /* 0x0000e005020075a7 */ /* 0x0022a400080011ff */
[----:B--2---:R-:W-:Y:S05]  /*a610*/  @!P0 NANOSLEEP.SYNCS 0x989680 ;  /* 0x009896800000895d */ /* 0x004fea0003900000 */
[----:B------:R-:W2:Y:S02]  /*a620*/  @!P0 SYNCS.PHASECHK.TRANS64 P0, [R2+URZ+0xe0], R5 ;  /* 0x0000e005020085a7 */ /* 0x000ea400080010ff */
[----:B--2---:R-:W-:Y:S05]  /*a630*/  @!P0 BRA `(.L_x_166) ;  /* 0xfffffffc00f08947 */ /* 0x004fea000383ffff */
[----:B------:R-:W-:Y:S05]  /*a640*/  BRA `(.L_x_167) ;  /* 0xffffff8800407947 */ /* 0x000fea000383ffff */
.L_x_54:
[----:B-1----:R1:W2:Y:S02]  /*a650*/  SYNCS.PHASECHK.TRANS64.TRYWAIT P1, [R2+URZ+0xd0], R5 ;  /* 0x0000d005020075a7 */ /* 0x0022a400080211ff */
[----:B--2---:R-:W-:Y:S05]  /*a660*/  @!P1 NANOSLEEP.SYNCS 0x989680 ;  /* 0x009896800000995d */ /* 0x004fea0003900000 */
[----:B------:R-:W2:Y:S02]  /*a670*/  @!P1 SYNCS.PHASECHK.TRANS64 P1, [R2+URZ+0xd0], R5 ;  /* 0x0000d005020095a7 */ /* 0x000ea400080210ff */
[----:B--2---:R-:W-:Y:S05]  /*a680*/  @!P1 BRA `(.L_x_54) ;  /* 0xfffffffc00f09947 */ /* 0x004fea000383ffff */
[----:B------:R-:W-:Y:S05]  /*a690*/  BRA `(.L_x_168) ;  /* 0xffffff8800707947 */ /* 0x000fea000383ffff */
.L_x_57:
[----:B------:R-:W-:-:S07]  /*a6a0*/  MOV R0, UR4 ;  /* 0x0000000400007c02 */ /* 0x000fce0008000f00 */
.L_x_169:
[----:B-1----:R1:W2:Y:S02]  /*a6b0*/  SYNCS.PHASECHK.TRANS64.TRYWAIT P0, [R0+URZ+0xe0], R3 ;  /* 0x0000e003000075a7 */ /* 0x0022a400080011ff */
[----:B--2---:R-:W-:Y:S05]  /*a6c0*/  @!P0 NANOSLEEP.SYNCS 0x989680 ;  /* 0x009896800000895d */ /* 0x004fea0003900000 */
[----:B------:R-:W2:Y:S02]  /*a6d0*/  @!P0 SYNCS.PHASECHK.TRANS64 P0, [R0+URZ+0xe0], R3 ;  /* 0x0000e003000085a7 */ /* 0x000ea400080010ff */
[----:B--2---:R-:W-:Y:S05]  /*a6e0*/  @!P0 BRA `(.L_x_169) ;  /* 0xfffffffc00f08947 */ /* 0x004fea000383ffff */
[----:B------:R-:W-:Y:S05]  /*a6f0*/  BRA `(.L_x_56) ;  /* 0xffffff8800c47947 */ /* 0x000fea000383ffff */
.L_x_66:
[----:B-1----:R-:W-:-:S04]  /*a700*/  MOV R0, UR5 ;  /* 0x0000000500007c02 */ /* 0x002fc80008000f00 */
[----:B------:R1:W2:Y:S03]  /*a710*/  SYNCS.PHASECHK.TRANS64.TRYWAIT P0, [R0+URZ+0x8], R7 ;  /* 0x00000807000075a7 */ /* 0x0002a600080011ff */
[----:B--2---:R-:W-:Y:S05]  /*a720*/  @!P0 NANOSLEEP.SYNCS 0x989680 ;  /* 0x009896800000895d */ /* 0x004fea0003900000 */
[----:B------:R-:W2:Y:S02]  /*a730*/  @!P0 SYNCS.PHASECHK.TRANS64 P0, [R0+URZ+0x8], R7 ;  /* 0x00000807000085a7 */ /* 0x000ea400080010ff */
[----:B--2---:R-:W-:Y:S05]  /*a740*/  @!P0 BRA `(.L_x_66) ;  /* 0xfffffffc00ec8947 */ /* 0x004fea000383ffff */
[----:B------:R-:W-:Y:S05]  /*a750*/  BRA `(.L_x_65) ;  /* 0xffffff8c00787947 */ /* 0x000fea000383ffff */
.L_x_68:
[----:B------:R-:W-:Y:S01]  /*a760*/  BSSY B0, `(.L_x_170) ;  /* 0x0000006000007945 */ /* 0x000fe20003800000 */
[----:B------:R-:W-:-:S07]  /*a770*/  MOV R15, 0xffffffff ;  /* 0xffffffff000f7802 */ /* 0x000fce0000000f00 */
[----:B-1---5:R-:W-:Y:S05]  /*a780*/  WARPSYNC.COLLECTIVE R15, `(.L_x_171) ;  /* 0x000000000f0c7348 */ /* 0x022fea0003c00000 */
[----:B------:R-:W-:Y:S02]  /*a790*/  ELECT P6, UR79, PT ;  /* 0x00000000004f782f */ /* 0x000fe400038c0000 */
[----:B------:R-:W-:Y:S01]  /*a7a0*/  MOV R14, UR79 ;  /* 0x0000004f000e7c02 */ /* 0x000fe20008000f00 */
[----:B-1---5:R-:W-:Y:S10]  /*a7b0*/  ENDCOLLECTIVE ;  /* 0x000000000000791b */ /* 0x022ff40003800000 */
.L_x_171:
[----:B------:R-:W-:Y:S05]  /*a7c0*/  BSYNC B0 ;  /* 0x0000000000007941 */ /* 0x000fea0003800000 */
.L_x_170:
[----:B------:R-:W-:Y:S05]  /*a7d0*/  BRA `(.L_x_172) ;  /* 0xffffff8c00a87947 */ /* 0x000fea000383ffff */
.L_x_70:
[----:B-1----:R-:W-:-:S04]  /*a7e0*/  MOV R0, UR5 ;  /* 0x0000000500007c02 */ /* 0x002fc80008000f00 */
[----:B------:R1:W2:Y:S03]  /*a7f0*/  SYNCS.PHASECHK.TRANS64.TRYWAIT P0, [R0+URZ+0x8], R5 ;  /* 0x00000805000075a7 */ /* 0x0002a600080011ff */
[----:B--2---:R-:W-:Y:S05]  /*a800*/  @!P0 NANOSLEEP.SYNCS 0x989680 ;  /* 0x009896800000895d */ /* 0x004fea0003900000 */
[----:B------:R-:W2:Y:S02]  /*a810*/  @!P0 SYNCS.PHASECHK.TRANS64 P0, [R0+URZ+0x8], R5 ;  /* 0x00000805000085a7 */ /* 0x000ea400080010ff */
[----:B--2---:R-:W-:Y:S05]  /*a820*/  @!P0 BRA `(.L_x_70) ;  /* 0xfffffffc00ec8947 */ /* 0x004fea000383ffff */
[----:B------:R-:W-:Y:S05]  /*a830*/  BRA `(.L_x_69) ;  /* 0xffffff8c00ac7947 */ /* 0x000fea000383ffff */
.L_x_71:
[----:B-1----:R1:W2:Y:S02]  /*a840*/  SYNCS.PHASECHK.TRANS64.TRYWAIT P0, [R0+URZ+0xd0], R5 ;  /* 0x0000d005000075a7 */ /* 0x0022a400080011ff */
[----:B--2---:R-:W-:Y:S05]  /*a850*/  @!P0 NANOSLEEP.SYNCS 0x989680 ;  /* 0x009896800000895d */ /* 0x004fea0003900000 */
[----:B------:R-:W2:Y:S02]  /*a860*/  @!P0 SYNCS.PHASECHK.TRANS64 P0, [R0+URZ+0xd0], R5 ;  /* 0x0000d005000085a7 */ /* 0x000ea400080010ff */
[----:B--2---:R-:W-:Y:S05]  /*a870*/  @!P0 BRA `(.L_x_71) ;  /* 0xfffffffc00f08947 */ /* 0x004fea000383ffff */
[----:B------:R-:W-:Y:S05]  /*a880*/  BRA `(.L_x_173) ;  /* 0xffffff9000987947 */ /* 0x000fea000383ffff */
.L_x_73:
[----:B------:R-:W-:-:S07]  /*a890*/  MOV R0, UR31 ;  /* 0x0000001f00007c02 */ /* 0x000fce0008000f00 */
.L_x_174:
[----:B-1----:R1:W2:Y:S02]  /*a8a0*/  SYNCS.PHASECHK.TRANS64.TRYWAIT P0, [R0+URZ+0x110], R5 ;  /* 0x00011005000075a7 */ /* 0x0022a400080011ff */
[----:B--2---:R-:W-:Y:S05]  /*a8b0*/  @!P0 NANOSLEEP.SYNCS 0x989680 ;  /* 0x009896800000895d */ /* 0x004fea0003900000 */
[----:B------:R-:W2:Y:S02]  /*a8c0*/  @!P0 SYNCS.PHASECHK.TRANS64 P0, [R0+URZ+0x110], R5 ;  /* 0x00011005000085a7 */ /* 0x000ea400080010ff */
[----:B--2---:R-:W-:Y:S05]  /*a8d0*/  @!P0 BRA `(.L_x_174) ;  /* 0xfffffffc00f08947 */ /* 0x004fea000383ffff */
[----:B------:R-:W-:Y:S05]  /*a8e0*/  BRA `(.L_x_175) ;  /* 0xffffff9000e47947 */ /* 0x000fea000383ffff */
.L_x_76:
[----:B------:R-:W-:Y:S07]  /*a8f0*/  MOV R0, UR5 ;  /* 0x0000000500007c02 */ /* 0x000fee0008000f00 */
.L_x_176:
[----:B-1----:R1:W2:Y:S02]  /*a900*/  SYNCS.PHASECHK.TRANS64.TRYWAIT P0, [R0+URZ], R5 ;  /* 0x00000005000075a7 */ /* 0x0022a400080011ff */
[----:B--2---:R-:W-:Y:S05]  /*a910*/  @!P0 NANOSLEEP.SYNCS 0x989680 ;  /* 0x009896800000895d */ /* 0x004fea0003900000 */
[----:B------:R-:W2:Y:S02]  /*a920*/  @!P0 SYNCS.PHASECHK.TRANS64 P0, [R0+URZ], R5 ;  /* 0x00000005000085a7 */ /* 0x000ea400080010ff */
[----:B--2---:R-:W-:Y:S05]  /*a930*/  @!P0 BRA `(.L_x_176) ;  /* 0xfffffffc00f08947 */ /* 0x004fea000383ffff */
[----:B------:R-:W-:Y:S05]  /*a940*/  BRA `(.L_x_75) ;  /* 0xffffff9000f87947 */ /* 0x000fea000383ffff */
.L_x_80:
[----:B-1----:R-:W-:-:S07]  /*a950*/  MOV R0, UR4 ;  /* 0x0000000400007c02 */ /* 0x002fce0008000f00 */
.L_x_177:
[----:B-1----:R1:W2:Y:S02]  /*a960*/  SYNCS.PHASECHK.TRANS64.TRYWAIT P0, [R0+URZ], R3 ;  /* 0x00000003000075a7 */ /* 0x0022a400080011ff */
[----:B--2---:R-:W-:Y:S05]  /*a970*/  @!P0 NANOSLEEP.SYNCS 0x989680 ;  /* 0x009896800000895d */ /* 0x004fea0003900000 */
[----:B------:R-:W2:Y:S02]  /*a980*/  @!P0 SYNCS.PHASECHK.TRANS64 P0, [R0+URZ], R3 ;  /* 0x00000003000085a7 */ /* 0x000ea400080010ff */
[----:B--2---:R-:W-:Y:S05]  /*a990*/  @!P0 BRA `(.L_x_177) ;  /* 0xfffffffc00f08947 */ /* 0x004fea000383ffff */
[----:B------:R-:W-:Y:S05]  /*a9a0*/  BRA `(.L_x_178) ;  /* 0xffffff9400ec7947 */ /* 0x000fea000383ffff */
.L_x_81:
[----:B------:R-:W-:-:S07]  /*a9b0*/  MOV R0, UR5 ;  /* 0x0000000500007c02 */ /* 0x000fce0008000f00 */
.L_x_179:
[----:B-1----:R1:W2:Y:S02]  /*a9c0*/  SYNCS.PHASECHK.TRANS64.TRYWAIT P0, [R0+URZ], R3 ;  /* 0x00000003000075a7 */ /* 0x0022a400080011ff */
[----:B--2---:R-:W-:Y:S05]  /*a9d0*/  @!P0 NANOSLEEP.SYNCS 0x989680 ;  /* 0x009896800000895d */ /* 0x004fea0003900000 */
[----:B------:R-:W2:Y:S02]  /*a9e0*/  @!P0 SYNCS.PHASECHK.TRANS64 P0, [R0+URZ], R3 ;  /* 0x00000003000085a7 */ /* 0x000ea400080010ff */
[----:B--2---:R-:W-:Y:S05]  /*a9f0*/  @!P0 BRA `(.L_x_179) ;  /* 0xfffffffc00f08947 */ /* 0x004fea000383ffff */
[----:B------:R-:W-:Y:S05]  /*aa00*/  BRA `(.L_x_180) ;  /* 0xffffff9400f87947 */ /* 0x000fea000383ffff */
.L_x_82:
[----:B------:R-:W-:-:S07]  /*aa10*/  MOV R0, UR5 ;  /* 0x0000000500007c02 */ /* 0x000fce0008000f00 */
.L_x_181:
[----:B-1----:R1:W2:Y:S02]  /*aa20*/  SYNCS.PHASECHK.TRANS64.TRYWAIT P0, [R0+URZ], R3 ;  /* 0x00000003000075a7 */ /* 0x0022a400080011ff */
[----:B--2---:R-:W-:Y:S05]  /*aa30*/  @!P0 NANOSLEEP.SYNCS 0x989680 ;  /* 0x009896800000895d */ /* 0x004fea0003900000 */
[----:B------:R-:W2:Y:S02]  /*aa40*/  @!P0 SYNCS.PHASECHK.TRANS64 P0, [R0+URZ], R3 ;  /* 0x00000003000085a7 */ /* 0x000ea400080010ff */
[----:B--2---:R-:W-:Y:S05]  /*aa50*/  @!P0 BRA `(.L_x_181) ;  /* 0xfffffffc00f08947 */ /* 0x004fea000383ffff */
[----:B------:R-:W-:Y:S05]  /*aa60*/  BRA `(.L_x_182) ;  /* 0xffffff9800047947 */ /* 0x000fea000383ffff */
.L_x_85:
[----:B------:R-:W-:-:S07]  /*aa70*/  MOV R0, UR26 ;  /* 0x0000001a00007c02 */ /* 0x000fce0008000f00 */
.L_x_183:
[----:B-1----:R1:W2:Y:S02]  /*aa80*/  SYNCS.PHASECHK.TRANS64.TRYWAIT P1, [R0+URZ+0x150], R3 ;  /* 0x00015003000075a7 */ /* 0x0022a400080211ff */
[----:B--2---:R-:W-:Y:S05]  /*aa90*/  @!P1 NANOSLEEP.SYNCS 0x989680 ;  /* 0x009896800000995d */ /* 0x004fea0003900000 */
[----:B------:R-:W2:Y:S02]  /*aaa0*/  @!P1 SYNCS.PHASECHK.TRANS64 P1, [R0+URZ+0x150], R3 ;  /* 0x00015003000095a7 */ /* 0x000ea400080210ff */
[----:B--2---:R-:W-:Y:S05]  /*aab0*/  @!P1 BRA `(.L_x_183) ;  /* 0xfffffffc00f09947 */ /* 0x004fea000383ffff */
[----:B------:R-:W-:Y:S05]  /*aac0*/  BRA `(.L_x_184) ;  /* 0xffffff9800507947 */ /* 0x000fea000383ffff */
.L_x_90:
[----:B--2---:R2:W3:Y:S02]  /*aad0*/  SYNCS.PHASECHK.TRANS64.TRYWAIT P0, [R12+URZ+0xd0], R9 ;  /* 0x0000d0090c0075a7 */ /* 0x0044e400080011ff */
[----:B---3--:R-:W-:Y:S05]  /*aae0*/  @!P0 NANOSLEEP.SYNCS 0x989680 ;  /* 0x009896800000895d */ /* 0x008fea0003900000 */
[----:B------:R-:W3:Y:S02]  /*aaf0*/  @!P0 SYNCS.PHASECHK.TRANS64 P0, [R12+URZ+0xd0], R9 ;  /* 0x0000d0090c0085a7 */ /* 0x000ee400080010ff */
[----:B---3--:R-:W-:Y:S05]  /*ab00*/  @!P0 BRA `(.L_x_90) ;  /* 0xfffffffc00f08947 */ /* 0x008fea000383ffff */
[----:B------:R-:W-:Y:S05]  /*ab10*/  BRA `(.L_x_185) ;  /* 0xffffff9c00847947 */ /* 0x000fea000383ffff */
.L_x_93:
[----:B------:R-:W-:Y:S07]  /*ab20*/  MOV R0, UR21 ;  /* 0x0000001500007c02 */ /* 0x000fee0008000f00 */
.L_x_186:
[----:B--2---:R2:W3:Y:S02]  /*ab30*/  SYNCS.PHASECHK.TRANS64.TRYWAIT P2, [R0+URZ+0xc8], R11 ;  /* 0x0000c80b000075a7 */ /* 0x0044e400080411ff */
[----:B---3--:R-:W-:Y:S05]  /*ab40*/  @!P2 NANOSLEEP.SYNCS 0x989680 ;  /* 0x009896800000a95d */ /* 0x008fea0003900000 */
[----:B------:R-:W3:Y:S02]  /*ab50*/  @!P2 SYNCS.PHASECHK.TRANS64 P2, [R0+URZ+0xc8], R11 ;  /* 0x0000c80b0000a5a7 */ /* 0x000ee400080410ff */
[----:B---3--:R-:W-:Y:S05]  /*ab60*/  @!P2 BRA `(.L_x_186) ;  /* 0xfffffffc00f0a947 */ /* 0x008fea000383ffff */
[----:B------:R-:W-:Y:S05]  /*ab70*/  BRA `(.L_x_92) ;  /* 0xffffffa000ec7947 */ /* 0x000fea000383ffff */
.L_x_96:
[----:B--2---:R-:W-:Y:S07]  /*ab80*/  MOV R0, UR21 ;  /* 0x0000001500007c02 */ /* 0x004fee0008000f00 */
.L_x_187:
[----:B--2---:R2:W3:Y:S02]  /*ab90*/  SYNCS.PHASECHK.TRANS64.TRYWAIT P0, [R0+URZ+0xa0], R9 ;  /* 0x0000a009000075a7 */ /* 0x0044e400080011ff */
[----:B---3--:R-:W-:Y:S05]  /*aba0*/  @!P0 NANOSLEEP.SYNCS 0x989680 ;  /* 0x009896800000895d */ /* 0x008fea0003900000 */
[----:B------:R-:W3:Y:S02]  /*abb0*/  @!P0 SYNCS.PHASECHK.TRANS64 P0, [R0+URZ+0xa0], R9 ;  /* 0x0000a009000085a7 */ /* 0x000ee400080010ff */
[----:B---3--:R-:W-:Y:S05]  /*abc0*/  @!P0 BRA `(.L_x_187) ;  /* 0xfffffffc00f08947 */ /* 0x008fea000383ffff */
[----:B------:R-:W-:Y:S05]  /*abd0*/  BRA `(.L_x_188) ;  /* 0xffffffa400487947 */ /* 0x000fea000383ffff */
.L_x_97:
[----:B------:R-:W-:Y:S07]  /*abe0*/  MOV R0, UR21 ;  /* 0x0000001500007c02 */ /* 0x000fee0008000f00 */
.L_x_189:
[----:B--2---:R2:W3:Y:S02]  /*abf0*/  SYNCS.PHASECHK.TRANS64.TRYWAIT P0, [R0+URZ+0xa8], R9 ;  /* 0x0000a809000075a7 */ /* 0x0044e400080011ff */
[----:B---3--:R-:W-:Y:S05]  /*ac00*/  @!P0 NANOSLEEP.SYNCS 0x989680 ;  /* 0x009896800000895d */ /* 0x008fea0003900000 */
[----:B------:R-:W3:Y:S02]  /*ac10*/  @!P0 SYNCS.PHASECHK.TRANS64 P0, [R0+URZ+0xa8], R9 ;  /* 0x0000a809000085a7 */ /* 0x000ee400080010ff */
[----:B---3--:R-:W-:Y:S05]  /*ac20*/  @!P0 BRA `(.L_x_189) ;  /* 0xfffffffc00f08947 */ /* 0x008fea000383ffff */
[----:B------:R-:W-:Y:S05]  /*ac30*/  BRA `(.L_x_190) ;  /* 0xffffffa400a07947 */ /* 0x000fea000383ffff */
.L_x_98:
[----:B------:R-:W-:Y:S07]  /*ac40*/  MOV R0, UR21 ;  /* 0x0000001500007c02 */ /* 0x000fee0008000f00 */
.L_x_191:
[----:B--2---:R2:W3:Y:S02]  /*ac50*/  SYNCS.PHASECHK.TRANS64.TRYWAIT P0, [R0+URZ+0xb0], R9 ;  /* 0x0000b009000075a7 */ /* 0x0044e400080011ff */
[----:B---3--:R-:W-:Y:S05]  /*ac60*/  @!P0 NANOSLEEP.SYNCS 0x989680 ;  /* 0x009896800000895d */ /* 0x008fea0003900000 */
[----:B------:R-:W3:Y:S02]  /*ac70*/  @!P0 SYNCS.PHASECHK.TRANS64 P0, [R0+URZ+0xb0], R9 ;  /* 0x0000b009000085a7 */ /* 0x000ee400080010ff */
[----:B---3--:R-:W-:Y:S05]  /*ac80*/  @!P0 BRA `(.L_x_191) ;  /* 0xfffffffc00f08947 */ /* 0x008fea000383ffff */
[----:B------:R-:W-:Y:S05]  /*ac90*/  BRA `(.L_x_192) ;  /* 0xffffffa400fc7947 */ /* 0x000fea000383ffff */
.L_x_99:
[----:B------:R-:W-:Y:S07]  /*aca0*/  MOV R0, UR21 ;  /* 0x0000001500007c02 */ /* 0x000fee0008000f00 */
.L_x_193:
[----:B--2---:R2:W3:Y:S02]  /*acb0*/  SYNCS.PHASECHK.TRANS64.TRYWAIT P0, [R0+URZ+0xb8], R9 ;  /* 0x0000b809000075a7 */ /* 0x0044e400080011ff */
[----:B---3--:R-:W-:Y:S05]  /*acc0*/  @!P0 NANOSLEEP.SYNCS 0x989680 ;  /* 0x009896800000895d */ /* 0x008fea0003900000 */
[----:B------:R-:W3:Y:S02]  /*acd0*/  @!P0 SYNCS.PHASECHK.TRANS64 P0, [R0+URZ+0xb8], R9 ;  /* 0x0000b809000085a7 */ /* 0x000ee400080010ff */
[----:B---3--:R-:W-:Y:S05]  /*ace0*/  @!P0 BRA `(.L_x_193) ;  /* 0xfffffffc00f08947 */ /* 0x008fea000383ffff */
[----:B------:R-:W-:Y:S05]  /*acf0*/  BRA `(.L_x_194) ;  /* 0xffffffa800587947 */ /* 0x000fea000383ffff */
.L_x_101:
[----:B------:R-:W-:-:S07]  /*ad00*/  MOV R0, UR21 ;  /* 0x0000001500007c02 */ /* 0x000fce0008000f00 */
.L_x_195:
[----:B--2---:R2:W4:Y:S02]  /*ad10*/  SYNCS.PHASECHK.TRANS64.TRYWAIT P0, [R0+URZ+0xa0], R3 ;  /* 0x0000a003000075a7 */ /* 0x00452400080011ff */
[----:B----4-:R-:W-:Y:S05]  /*ad20*/  @!P0 NANOSLEEP.SYNCS 0x989680 ;  /* 0x009896800000895d */ /* 0x010fea0003900000 */
[----:B------:R-:W4:Y:S02]  /*ad30*/  @!P0 SYNCS.PHASECHK.TRANS64 P0, [R0+URZ+0xa0], R3 ;  /* 0x0000a003000085a7 */ /* 0x000f2400080010ff */
[----:B----4-:R-:W-:Y:S05]  /*ad40*/  @!P0 BRA `(.L_x_195) ;  /* 0xfffffffc00f08947 */ /* 0x010fea000383ffff */
[----:B------:R-:W-:Y:S05]  /*ad50*/  BRA `(.L_x_196) ;  /* 0xffffffa800e47947 */ /* 0x000fea000383ffff */
.L_x_102:
[----:B--2---:R-:W-:-:S07]  /*ad60*/  MOV R0, UR21 ;  /* 0x0000001500007c02 */ /* 0x004fce0008000f00 */
.L_x_197:
[----:B--2---:R2:W4:Y:S02]  /*ad70*/  SYNCS.PHASECHK.TRANS64.TRYWAIT P0, [R0+URZ+0xa8], R3 ;  /* 0x0000a803000075a7 */ /* 0x00452400080011ff */
[----:B----4-:R-:W-:Y:S05]  /*ad80*/  @!P0 NANOSLEEP.SYNCS 0x989680 ;  /* 0x009896800000895d */ /* 0x010fea0003900000 */
[----:B------:R-:W4:Y:S02]  /*ad90*/  @!P0 SYNCS.PHASECHK.TRANS64 P0, [R0+URZ+0xa8], R3 ;  /* 0x0000a803000085a7 */ /* 0x000f2400080010ff */
[----:B----4-:R-:W-:Y:S05]  /*ada0*/  @!P0 BRA `(.L_x_197) ;  /* 0xfffffffc00f08947 */ /* 0x010fea000383ffff */
[----:B------:R-:W-:Y:S05]  /*adb0*/  BRA `(.L_x_198) ;  /* 0xffffffa800d47947 */ /* 0x000fea000383ffff */
.L_x_103:
[----:B--2---:R-:W-:-:S07]  /*adc0*/  MOV R0, UR21 ;  /* 0x0000001500007c02 */ /* 0x004fce0008000f00 */
.L_x_199:
[----:B--2---:R2:W4:Y:S02]  /*add0*/  SYNCS.PHASECHK.TRANS64.TRYWAIT P0, [R0+URZ+0xb0], R3 ;  /* 0x0000b003000075a7 */ /* 0x00452400080011ff */
[----:B----4-:R-:W-:Y:S05]  /*ade0*/  @!P0 NANOSLEEP.SYNCS 0x989680 ;  /* 0x009896800000895d */ /* 0x010fea0003900000 */
[----:B------:R-:W4:Y:S02]  /*adf0*/  @!P0 SYNCS.PHASECHK.TRANS64 P0, [R0+URZ+0xb0], R3 ;  /* 0x0000b003000085a7 */ /* 0x000f2400080010ff */
[----:B----4-:R-:W-:Y:S05]  /*ae00*/  @!P0 BRA `(.L_x_199) ;  /* 0xfffffffc00f08947 */ /* 0x010fea000383ffff */
[----:B------:R-:W-:Y:S05]  /*ae10*/  BRA `(.L_x_200) ;  /* 0xffffffa800c47947 */ /* 0x000fea000383ffff */
.L_x_105:
[----:B-1----:R1:W2:Y:S02]  /*ae20*/  SYNCS.PHASECHK.TRANS64.TRYWAIT P0, [R3+URZ+0xd0], R0 ;  /* 0x0000d000030075a7 */ /* 0x0022a400080011ff */
[----:B--2---:R-:W-:Y:S05]  /*ae30*/  @!P0 NANOSLEEP.SYNCS 0x989680 ;  /* 0x009896800000895d */ /* 0x004fea0003900000 */
[----:B------:R-:W2:Y:S02]  /*ae40*/  @!P0 SYNCS.PHASECHK.TRANS64 P0, [R3+URZ+0xd0], R0 ;  /* 0x0000d000030085a7 */ /* 0x000ea400080010ff */
[----:B--2---:R-:W-:Y:S05]  /*ae50*/  @!P0 BRA `(.L_x_105) ;  /* 0xfffffffc00f08947 */ /* 0x004fea000383ffff */
[----:B------:R-:W-:Y:S05]  /*ae60*/  BRA `(.L_x_201) ;  /* 0xffffffac00887947 */ /* 0x000fea000383ffff */
.L_x_116:
[----:B--2---:R2:W1:Y:S02]  /*ae70*/  SYNCS.PHASECHK.TRANS64.TRYWAIT P1, [R5+URZ+0x80], R2 ;  /* 0x00008002050075a7 */ /* 0x00446400080211ff */
[----:B-1----:R-:W-:Y:S05]  /*ae80*/  @!P1 NANOSLEEP.SYNCS 0x989680 ;  /* 0x009896800000995d */ /* 0x002fea0003900000 */
[----:B------:R-:W1:Y:S02]  /*ae90*/  @!P1 SYNCS.PHASECHK.TRANS64 P1, [R5+URZ+0x80], R2 ;  /* 0x00008002050095a7 */ /* 0x000e6400080210ff */
[----:B-1----:R-:W-:Y:S05]  /*aea0*/  @!P1 BRA `(.L_x_116) ;  /* 0xfffffffc00f09947 */ /* 0x002fea000383ffff */
[----:B------:R-:W-:Y:S05]  /*aeb0*/  BRA `(.L_x_115) ;  /* 0xffffffb800fc7947 */ /* 0x000fea000383ffff */
.L_x_118:
[----:B-1----:R1:W4:Y:S02]  /*aec0*/  SYNCS.PHASECHK.TRANS64.TRYWAIT P0, [R90+URZ+0xf0], R7 ;  /* 0x0000f0075a0075a7 */ /* 0x00232400080011ff */
[----:B----4-:R-:W-:Y:S05]  /*aed0*/  @!P0 NANOSLEEP.SYNCS 0x989680 ;  /* 0x009896800000895d */ /* 0x010fea0003900000 */
[----:B------:R-:W4:Y:S02]  /*aee0*/  @!P0 SYNCS.PHASECHK.TRANS64 P0, [R90+URZ+0xf0], R7 ;  /* 0x0000f0075a0085a7 */ /* 0x000f2400080010ff */
[----:B----4-:R-:W-:Y:S05]  /*aef0*/  @!P0 BRA `(.L_x_118) ;  /* 0xfffffffc00f08947 */ /* 0x010fea000383ffff */
[----:B------:R-:W-:Y:S05]  /*af00*/  BRA `(.L_x_117) ;  /* 0xffffffbc004c7947 */ /* 0x000fea000383ffff */
.L_x_126:
[----:B---3--:R3:W4:Y:S02]  /*af10*/  SYNCS.PHASECHK.TRANS64.TRYWAIT P0, [R103+URZ+0x80], R4 ;  /* 0x00008004670075a7 */ /* 0x00872400080011ff */
[----:B----4-:R-:W-:Y:S05]  /*af20*/  @!P0 NANOSLEEP.SYNCS 0x989680 ;  /* 0x009896800000895d */ /* 0x010fea0003900000 */
[----:B------:R-:W4:Y:S02]  /*af30*/  @!P0 SYNCS.PHASECHK.TRANS64 P0, [R103+URZ+0x80], R4 ;  /* 0x00008004670085a7 */ /* 0x000f2400080010ff */
[----:B----4-:R-:W-:Y:S05]  /*af40*/  @!P0 BRA `(.L_x_126) ;  /* 0xfffffffc00f08947 */ /* 0x010fea000383ffff */
[----:B------:R-:W-:Y:S05]  /*af50*/  BRA `(.L_x_125) ;  /* 0xffffffc800547947 */ /* 0x000fea000383ffff */
.L_x_134:
[----:B---3--:R3:W4:Y:S02]  /*af60*/  SYNCS.PHASECHK.TRANS64.TRYWAIT P0, [R103+URZ+0x80], R4 ;  /* 0x00008004670075a7 */ /* 0x00872400080011ff */
[----:B----4-:R-:W-:Y:S05]  /*af70*/  @!P0 NANOSLEEP.SYNCS 0x989680 ;  /* 0x009896800000895d */ /* 0x010fea0003900000 */
[----:B------:R-:W4:Y:S02]  /*af80*/  @!P0 SYNCS.PHASECHK.TRANS64 P0, [R103+URZ+0x80], R4 ;  /* 0x00008004670085a7 */ /* 0x000f2400080010ff */
[----:B----4-:R-:W-:Y:S05]  /*af90*/  @!P0 BRA `(.L_x_134) ;  /* 0xfffffffc00f08947 */ /* 0x010fea000383ffff */
[----:B------:R-:W-:Y:S05]  /*afa0*/  BRA `(.L_x_133) ;  /* 0xffffffd400a47947 */ /* 0x000fea000383ffff */
.L_x_142:
[----:B---3--:R3:W4:Y:S02]  /*afb0*/  SYNCS.PHASECHK.TRANS64.TRYWAIT P0, [R102+URZ+0x80], R3 ;  /* 0x00008003660075a7 */ /* 0x00872400080011ff */
[----:B----4-:R-:W-:Y:S05]  /*afc0*/  @!P0 NANOSLEEP.SYNCS 0x989680 ;  /* 0x009896800000895d */ /* 0x010fea0003900000 */
[----:B------:R-:W4:Y:S02]  /*afd0*/  @!P0 SYNCS.PHASECHK.TRANS64 P0, [R102+URZ+0x80], R3 ;  /* 0x00008003660085a7 */ /* 0x000f2400080010ff */
[----:B----4-:R-:W-:Y:S05]  /*afe0*/  @!P0 BRA `(.L_x_142) ;  /* 0xfffffffc00f08947 */ /* 0x010fea000383ffff */
[----:B------:R-:W-:Y:S05]  /*aff0*/  BRA `(.L_x_141) ;  /* 0xffffffe000fc7947 */ /* 0x000fea000383ffff */
        .weak           $__internal_0_$__cuda_sm10x_tcgen05_guardrail_trap_col_being_dealloced_not_returned_by_alloc
        .type           $__internal_0_$__cuda_sm10x_tcgen05_guardrail_trap_col_being_dealloced_not_returned_by_alloc,@function
        .size           $__internal_0_$__cuda_sm10x_tcgen05_guardrail_trap_col_being_dealloced_not_returned_by_alloc,($__internal_1_$__cuda_sm10x_tcgen05_guardrail_trap_phase_invalid_during_alloc - $__internal_0_$__cuda_sm10x_tcgen05_guardrail_trap_col_being_dealloced_not_returned_by_alloc)
$__internal_0_$__cuda_sm10x_tcgen05_guardrail_trap_col_being_dealloced_not_returned_by_alloc:
[----:B------:R-:W-:Y:S05]  /*b000*/  BPT.TRAP 0x1 ;  /* 0x000000040000795c */ /* 0x000fea0000300000 */
[----:B------:R-:W-:-:S04]  /*b010*/  HFMA2 R3, -RZ, RZ, 0, 0 ;  /* 0x00000000ff037431 */ /* 0x000fc800000001ff */
[----:B------:R-:W-:Y:S05]  /*b020*/  RET.REL.NODEC R2 `(_ZN7cutlass13device_kernelINS_4gemm6kernel13GemmUniversalIN4cute5tupleIJiiiiEEENS1_10collective13CollectiveMmaINS1_35MainloopSm100TmaUmmaWarpSpecializedILi8ELi2ELi4ENS5_IJNS4_1CILi2EEESB_NSA_ILi1EEEEEEEENS5_IJNSA_ILi128EEENSA_ILi256EEESF_EEENS_12float_e4m3_tENS5_IJlSC_lEEESI_SJ_NS4_8TiledMMAINS4_8MMA_AtomIJNS4_10MMA_TraitsINS4_25SM100_MMA_F8F6F4_2x1SM_SSEJSI_SI_fSF_SG_NS4_17integral_constantINS4_4UMMA5MajorELSQ_0EEESR_NSO_INSP_7ScaleInELSS_0EEEST_EEEEEENS4_6LayoutINS5_IJSC_SC_SC_EEENS5_IJNSA_ILi0EEESY_SY_EEEEENS5_IJNS4_10UnderscoreES11_S11_EEEEENS4_28SM100_TMA_2SM_LOAD_MULTICASTENS4_14ComposedLayoutINS4_7SwizzleILi3ELi4ELi3EEENS4_18smem_ptr_flag_bitsILi8EEENSW_INS5_IJNSA_ILi8EEESF_EEENS5_IJSF_SC_EEEEEEEvNS4_8identityENS4_18SM100_TMA_2SM_LOADES1E_vS1F_EENS_8epilogue10collective18CollectiveEpilogueINS1I_23Sm100TmaWarpSpecializedILi4ELi2ELi32ELb0ELb0EEEJNS5_IJNSA_ILi64EEESG_SF_EEENS5_IJNSW_IS1N_SC_EENSW_INS5_IJNSA_ILi32EEESB_EEENS5_IJSC_SF_EEEEEEEESI_SJ_SI_SJ_NS1I_6fusion15FusionCallbacksIS1M_NS1V_17LinearCombinationISI_fSI_fLNS_15FloatRoundStyleE2EEES1O_S1U_JEEENS4_5SM1004TMEM4LOAD26SM100_TMEM_LOAD_32dp32b32xENS4_13SM90_TMA_LOADENS15_INS16_ILi1ELi4ELi3EEES19_NSW_INS5_IJS1A_S1Q_EEENS5_IJS1Q_SC_EEEEEEENS4_39AutoVectorizingCopyWithAssumedAlignmentILi128EEENS4_14SM90_TMA_STOREES2A_S2C_S2C_EEEvvEEEEvNT_6ParamsE) ;  /* 0xffffff4c02f47950 */ /* 0x000fea0003c3ffff */
        .weak           $__internal_1_$__cuda_sm10x_tcgen05_guardrail_trap_phase_invalid_during_alloc
        .type           $__internal_1_$__cuda_sm10x_tcgen05_guardrail_trap_phase_invalid_during_alloc,@function
        .size           $__internal_1_$__cuda_sm10x_tcgen05_guardrail_trap_phase_invalid_during_alloc,($__internal_2_$__cuda_sm10x_tcgen05_guardrail_trap_unallocated_columns_being_dealloced - $__internal_1_$__cuda_sm10x_tcgen05_guardrail_trap_phase_invalid_during_alloc)
$__internal_1_$__cuda_sm10x_tcgen05_guardrail_trap_phase_invalid_during_alloc:
[----:B------:R-:W-:Y:S05]  /*b030*/  BPT.TRAP 0x1 ;  /* 0x000000040000795c */ /* 0x000fea0000300000 */
[----:B------:R-:W-:-:S04]  /*b040*/  MOV R5, 0x0 ;  /* 0x0000000000057802 */ /* 0x000fc80000000f00 */
[----:B------:R-:W-:Y:S05]  /*b050*/  RET.REL.NODEC R4 `(_ZN7cutlass13device_kernelINS_4gemm6kernel13GemmUniversalIN4cute5tupleIJiiiiEEENS1_10collective13CollectiveMmaINS1_35MainloopSm100TmaUmmaWarpSpecializedILi8ELi2ELi4ENS5_IJNS4_1CILi2EEESB_NSA_ILi1EEEEEEEENS5_IJNSA_ILi128EEENSA_ILi256EEESF_EEENS_12float_e4m3_tENS5_IJlSC_lEEESI_SJ_NS4_8TiledMMAINS4_8MMA_AtomIJNS4_10MMA_TraitsINS4_25SM100_MMA_F8F6F4_2x1SM_SSEJSI_SI_fSF_SG_NS4_17integral_constantINS4_4UMMA5MajorELSQ_0EEESR_NSO_INSP_7ScaleInELSS_0EEEST_EEEEEENS4_6LayoutINS5_IJSC_SC_SC_EEENS5_IJNSA_ILi0EEESY_SY_EEEEENS5_IJNS4_10UnderscoreES11_S11_EEEEENS4_28SM100_TMA_2SM_LOAD_MULTICASTENS4_14ComposedLayoutINS4_7SwizzleILi3ELi4ELi3EEENS4_18smem_ptr_flag_bitsILi8EEENSW_INS5_IJNSA_ILi8EEESF_EEENS5_IJSF_SC_EEEEEEEvNS4_8identityENS4_18SM100_TMA_2SM_LOADES1E_vS1F_EENS_8epilogue10collective18CollectiveEpilogueINS1I_23Sm100TmaWarpSpecializedILi4ELi2ELi32ELb0ELb0EEEJNS5_IJNSA_ILi64EEESG_SF_EEENS5_IJNSW_IS1N_SC_EENSW_INS5_IJNSA_ILi32EEESB_EEENS5_IJSC_SF_EEEEEEEESI_SJ_SI_SJ_NS1I_6fusion15FusionCallbacksIS1M_NS1V_17LinearCombinationISI_fSI_fLNS_15FloatRoundStyleE2EEES1O_S1U_JEEENS4_5SM1004TMEM4LOAD26SM100_TMEM_LOAD_32dp32b32xENS4_13SM90_TMA_LOADENS15_INS16_ILi1ELi4ELi3EEES19_NSW_INS5_IJS1A_S1Q_EEENS5_IJS1Q_SC_EEEEEEENS4_39AutoVectorizingCopyWithAssumedAlignmentILi128EEENS4_14SM90_TMA_STOREES2A_S2C_S2C_EEEvvEEEEvNT_6ParamsE) ;  /* 0xffffff4c04e87950 */ /* 0x000fea0003c3ffff */
        .weak           $__internal_2_$__cuda_sm10x_tcgen05_guardrail_trap_unallocated_columns_being_dealloced
        .type           $__internal_2_$__cuda_sm10x_tcgen05_guardrail_trap_unallocated_columns_being_dealloced,@function
        .size           $__internal_2_$__cuda_sm10x_tcgen05_guardrail_trap_unallocated_columns_being_dealloced,(.L_x_203 - $__internal_2_$__cuda_sm10x_tcgen05_guardrail_trap_unallocated_columns_being_dealloced)
$__internal_2_$__cuda_sm10x_tcgen05_guardrail_trap_unallocated_columns_being_dealloced:
[----:B------:R-:W-:Y:S05]  /*b060*/  BPT.TRAP 0x1 ;  /* 0x000000040000795c */ /* 0x000fea0000300000 */
[----:B------:R-:W-:-:S04]  /*b070*/  HFMA2 R3, -RZ, RZ, 0, 0 ;  /* 0x00000000ff037431 */ /* 0x000fc800000001ff */
[----:B------:R-:W-:Y:S05]  /*b080*/  RET.REL.NODEC R2 `(_ZN7cutlass13device_kernelINS_4gemm6kernel13GemmUniversalIN4cute5tupleIJiiiiEEENS1_10collective13CollectiveMmaINS1_35MainloopSm100TmaUmmaWarpSpecializedILi8ELi2ELi4ENS5_IJNS4_1CILi2EEESB_NSA_ILi1EEEEEEEENS5_IJNSA_ILi128EEENSA_ILi256EEESF_EEENS_12float_e4m3_tENS5_IJlSC_lEEESI_SJ_NS4_8TiledMMAINS4_8MMA_AtomIJNS4_10MMA_TraitsINS4_25SM100_MMA_F8F6F4_2x1SM_SSEJSI_SI_fSF_SG_NS4_17integral_constantINS4_4UMMA5MajorELSQ_0EEESR_NSO_INSP_7ScaleInELSS_0EEEST_EEEEEENS4_6LayoutINS5_IJSC_SC_SC_EEENS5_IJNSA_ILi0EEESY_SY_EEEEENS5_IJNS4_10UnderscoreES11_S11_EEEEENS4_28SM100_TMA_2SM_LOAD_MULTICASTENS4_14ComposedLayoutINS4_7SwizzleILi3ELi4ELi3EEENS4_18smem_ptr_flag_bitsILi8EEENSW_INS5_IJNSA_ILi8EEESF_EEENS5_IJSF_SC_EEEEEEEvNS4_8identityENS4_18SM100_TMA_2SM_LOADES1E_vS1F_EENS_8epilogue10collective18CollectiveEpilogueINS1I_23Sm100TmaWarpSpecializedILi4ELi2ELi32ELb0ELb0EEEJNS5_IJNSA_ILi64EEESG_SF_EEENS5_IJNSW_IS1N_SC_EENSW_INS5_IJNSA_ILi32EEESB_EEENS5_IJSC_SF_EEEEEEEESI_SJ_SI_SJ_NS1I_6fusion15FusionCallbacksIS1M_NS1V_17LinearCombinationISI_fSI_fLNS_15FloatRoundStyleE2EEES1O_S1U_JEEENS4_5SM1004TMEM4LOAD26SM100_TMEM_LOAD_32dp32b32xENS4_13SM90_TMA_LOADENS15_INS16_ILi1ELi4ELi3EEES19_NSW_INS5_IJS1A_S1Q_EEENS5_IJS1Q_SC_EEEEEEENS4_39AutoVectorizingCopyWithAssumedAlignmentILi128EEENS4_14SM90_TMA_STOREES2A_S2C_S2C_EEEvvEEEEvNT_6ParamsE) ;  /* 0xffffff4c02dc7950 */ /* 0x000fea0003c3ffff */
.L_x_202:
[----:B------:R-:W-:-:S00]  /*b090*/  BRA `(.L_x_202) ;  /* 0xfffffffc00fc7947 */ /* 0x000fc0000383ffff */
[----:B------:R-:W-:-:S00]  /*b0a0*/  NOP ;  /* 0x0000000000007918 */ /* 0x000fc00000000000 */
        /* <DEDUP_REMOVED lines=13> */
.L_x_203:


//--------------------- .nv.global.init           --------------------------
	.section	.nv.global.init,"aw",@progbits
.nv.global.init:
	.type		$str$27,@object
	.size		$str$27,($str$28 - $str$27)
$str$27:
        /*0000*/ 	.byte	0x28, 0x61, 0x64, 0x64, 0x72, 0x65, 0x73, 0x73, 0x20, 0x26, 0x20, 0x6d, 0x61, 0x73, 0x6b, 0x29
        /*0010*/ 	.byte	0x20, 0x3d, 0x3d, 0x20, 0x30, 0x00
	.type		$str$28,@object
	.size		$str$28,($str$26 - $str$28)
$str$28:
        /*0016*/ 	.byte	0x2f, 0x74, 0x6d, 0x70, 0x2f, 0x63, 0x75, 0x74, 0x6c, 0x61, 0x73, 0x73, 0x5f, 0x73, 0x77, 0x65
        /*0026*/ 	.byte	0x65, 0x70, 0x5f, 0x73, 0x72, 0x63, 0x2f, 0x69, 0x6e, 0x63, 0x6c, 0x75, 0x64, 0x65, 0x2f, 0x63
        /*0036*/ 	.byte	0x75, 0x74, 0x65, 0x2f, 0x70, 0x6f, 0x69, 0x6e, 0x74, 0x65, 0x72, 0x5f, 0x66, 0x6c, 0x61, 0x67
        /*0046*/ 	.byte	0x67, 0x65, 0x64, 0x2e, 0x68, 0x70, 0x70, 0x00
	.type		$str$26,@object
	.size		$str$26,($str$25 - $str$26)
$str$26:
        /*004e*/ 	.byte	0x2f, 0x74, 0x6d, 0x70, 0x2f, 0x63, 0x75, 0x74, 0x6c, 0x61, 0x73, 0x73, 0x5f, 0x73, 0x77, 0x65
        /*005e*/ 	.byte	0x65, 0x70, 0x5f, 0x73, 0x72, 0x63, 0x2f, 0x69, 0x6e, 0x63, 0x6c, 0x75, 0x64, 0x65, 0x2f, 0x63
        /*006e*/ 	.byte	0x75, 0x74, 0x65, 0x2f, 0x61, 0x74, 0x6f, 0x6d, 0x2f, 0x63, 0x6f, 0x70, 0x79, 0x5f, 0x74, 0x72
        /*007e*/ 	.byte	0x61, 0x69, 0x74, 0x73, 0x5f, 0x73, 0x6d, 0x31, 0x30, 0x30, 0x2e, 0x68, 0x70, 0x70, 0x00
	.type		$str$25,@object
	.size		$str$25,(__unnamed_1 - $str$25)
$str$25:
        /*008d*/ 	.byte	0x28, 0x28, 0x75, 0x69, 0x6e, 0x74, 0x33, 0x32, 0x5f, 0x74, 0x28, 0x74, 0x68, 0x72, 0x65, 0x61
        /*009d*/ 	.byte	0x64, 0x49, 0x64, 0x78, 0x2e, 0x78, 0x29, 0x20, 0x2f, 0x20, 0x33, 0x32, 0x29, 0x20, 0x25, 0x20
        /*00ad*/ 	.byte	0x34, 0x29, 0x20, 0x3d, 0x3d, 0x20, 0x28, 0x28, 0x28, 0x74, 0x6d, 0x65, 0x6d, 0x5f, 0x61, 0x64
        /*00bd*/ 	.byte	0x64, 0x72, 0x20, 0x3e, 0x3e, 0x20, 0x31, 0x36, 0x29, 0x20, 0x2f, 0x20, 0x33, 0x32, 0x29, 0x20
        /*00cd*/ 	.byte	0x25, 0x20, 0x34, 0x29, 0x00
	.type		__unnamed_1,@object
	.size		__unnamed_1,(__unnamed_2 - __unnamed_1)
__unnamed_1:
        /*00d2*/ 	.byte	0x61, 0x75, 0x74, 0x6f, 0x20, 0x63, 0x75, 0x74, 0x65, 0x3a, 0x3a, 0x61, 0x73, 0x5f, 0x70, 0x6f
        /* <DEDUP_REMOVED lines=24> */
        /*0262*/ 	.byte	0x3a, 0x3a, 0x43, 0x3c, 0x34, 0x30, 0x39, 0x36, 0x3e, 0x3e, 0x3e, 0x3e, 0x5d, 0x00
	.type		__unnamed_2,@object
	.size		__unnamed_2,(__unnamed_3 - __unnamed_2)
__unnamed_2:
        /* <DEDUP_REMOVED lines=26> */
	.type		__unnamed_3,@object
	.size		__unnamed_3,(.L_3 - __unnamed_3)
__unnamed_3:
        /* <DEDUP_REMOVED lines=40> */
        /*068e*/ 	.byte	0x74, 0x65, 0x3a, 0x3a, 0x43, 0x3c, 0x30, 0x3e, 0x3e, 0x3e, 0x3e, 0x5d, 0x00
.L_3:


//--------------------- .nv.shared._ZN7cutlass13device_kernelINS_4gemm6kernel13GemmUniversalIN4cute5tupleIJiiiiEEENS1_10collective13CollectiveMmaINS1_35MainloopSm100TmaUmmaWarpSpecializedILi8ELi2ELi4ENS5_IJNS4_1CILi2EEESB_NSA_ILi1EEEEEEEENS5_IJNSA_ILi128EEENSA_ILi256EEESF_EEENS_12float_e4m3_tENS5_IJlSC_lEEESI_SJ_NS4_8TiledMMAINS4_8MMA_AtomIJNS4_10MMA_TraitsINS4_25SM100_MMA_F8F6F4_2x1SM_SSEJSI_SI_fSF_SG_NS4_17integral_constantINS4_4UMMA5MajorELSQ_0EEESR_NSO_INSP_7ScaleInELSS_0EEEST_EEEEEENS4_6LayoutINS5_IJSC_SC_SC_EEENS5_IJNSA_ILi0EEESY_SY_EEEEENS5_IJNS4_10UnderscoreES11_S11_EEEEENS4_28SM100_TMA_2SM_LOAD_MULTICASTENS4_14ComposedLayoutINS4_7SwizzleILi3ELi4ELi3EEENS4_18smem_ptr_flag_bitsILi8EEENSW_INS5_IJNSA_ILi8EEESF_EEENS5_IJSF_SC_EEEEEEEvNS4_8identityENS4_18SM100_TMA_2SM_LOADES1E_vS1F_EENS_8epilogue10collective18CollectiveEpilogueINS1I_23Sm100TmaWarpSpecializedILi4ELi2ELi32ELb0ELb0EEEJNS5_IJNSA_ILi64EEESG_SF_EEENS5_IJNSW_IS1N_SC_EENSW_INS5_IJNSA_ILi32EEESB_EEENS5_IJSC_SF_EEEEEEEESI_SJ_SI_SJ_NS1I_6fusion15FusionCallbacksIS1M_NS1V_17LinearCombinationISI_fSI_fLNS_15FloatRoundStyleE2EEES1O_S1U_JEEENS4_5SM1004TMEM4LOAD26SM100_TMEM_LOAD_32dp32b32xENS4_13SM90_TMA_LOADENS15_INS16_ILi1ELi4ELi3EEES19_NSW_INS5_IJS1A_S1Q_EEENS5_IJS1Q_SC_EEEEEEENS4_39AutoVectorizingCopyWithAssumedAlignmentILi128EEENS4_14SM90_TMA_STOREES2A_S2C_S2C_EEEvvEEEEvNT_6ParamsE --------------------------
	.section	.nv.shared._ZN7cutlass13device_kernelINS_4gemm6kernel13GemmUniversalIN4cute5tupleIJiiiiEEENS1_10collective13CollectiveMmaINS1_35MainloopSm100TmaUmmaWarpSpecializedILi8ELi2ELi4ENS5_IJNS4_1CILi2EEESB_NSA_ILi1EEEEEEEENS5_IJNSA_ILi128EEENSA_ILi256EEESF_EEENS_12float_e4m3_tENS5_IJlSC_lEEESI_SJ_NS4_8TiledMMAINS4_8MMA_AtomIJNS4_10MMA_TraitsINS4_25SM100_MMA_F8F6F4_2x1SM_SSEJSI_SI_fSF_SG_NS4_17integral_constantINS4_4UMMA5MajorELSQ_0EEESR_NSO_INSP_7ScaleInELSS_0EEEST_EEEEEENS4_6LayoutINS5_IJSC_SC_SC_EEENS5_IJNSA_ILi0EEESY_SY_EEEEENS5_IJNS4_10UnderscoreES11_S11_EEEEENS4_28SM100_TMA_2SM_LOAD_MULTICASTENS4_14ComposedLayoutINS4_7SwizzleILi3ELi4ELi3EEENS4_18smem_ptr_flag_bitsILi8EEENSW_INS5_IJNSA_ILi8EEESF_EEENS5_IJSF_SC_EEEEEEEvNS4_8identityENS4_18SM100_TMA_2SM_LOADES1E_vS1F_EENS_8epilogue10collective18CollectiveEpilogueINS1I_23Sm100TmaWarpSpecializedILi4ELi2ELi32ELb0ELb0EEEJNS5_IJNSA_ILi64EEESG_SF_EEENS5_IJNSW_IS1N_SC_EENSW_INS5_IJNSA_ILi32EEESB_EEENS5_IJSC_SF_EEEEEEEESI_SJ_SI_SJ_NS1I_6fusion15FusionCallbacksIS1M_NS1V_17LinearCombinationISI_fSI_fLNS_15FloatRoundStyleE2EEES1O_S1U_JEEENS4_5SM1004TMEM4LOAD26SM100_TMEM_LOAD_32dp32b32xENS4_13SM90_TMA_LOADENS15_INS16_ILi1ELi4ELi3EEES19_NSW_INS5_IJS1A_S1Q_EEENS5_IJS1Q_SC_EEEEEEENS4_39AutoVectorizingCopyWithAssumedAlignmentILi128EEENS4_14SM90_TMA_STOREES2A_S2C_S2C_EEEvvEEEEvNT_6ParamsE,"aw",@nobits
	.sectionflags	@""
	.align	16
	.zero		1024


//--------------------- .nv.shared.reserved.0     --------------------------
	.section	.nv.shared.reserved.0,"aw",@nobits
	.weak		__nv_reservedSMEM_offset_0_alias
	.size		__nv_reservedSMEM_offset_0_alias, 0, 64
	.other		__nv_reservedSMEM_offset_0_alias,@"STO_CUDA_RESERVED_SHARED STV_DEFAULT"
__nv_reservedSMEM_offset_0_alias:
	.zero		0
.nv.shared.reserved.0:
	.zero		64
	.weak		__nv_reservedSMEM_tcgen05_partition
	.type		__nv_reservedSMEM_tcgen05_partition,@object
	.size		__nv_reservedSMEM_tcgen05_partition,(.L_0 - __nv_reservedSMEM_tcgen05_partition)
__nv_reservedSMEM_tcgen05_partition:
	.zero		32
.L_0:


//--------------------- .nv.global                --------------------------
	.section	.nv.global,"aw",@nobits
.nv.global:
	.type		_ZN39_INTERNAL_8a5d3c6c_4_k_cu_fef1d064_81474cute1_E,@object
	.size		_ZN39_INTERNAL_8a5d3c6c_4_k_cu_fef1d064_81474cute1_E,(_ZN39_INTERNAL_8a5d3c6c_4_k_cu_fef1d064_81474cuda3std3__45__cpo6cbeginE - _ZN39_INTERNAL_8a5d3c6c_4_k_cu_fef1d064_81474cute1_E)
_ZN39_INTERNAL_8a5d3c6c_4_k_cu_fef1d064_81474cute1_E:
	.zero		1
	.type		_ZN39_INTERNAL_8a5d3c6c_4_k_cu_fef1d064_81474cuda3std3__45__cpo6cbeginE,@object
	.size		_ZN39_INTERNAL_8a5d3c6c_4_k_cu_fef1d064_81474cuda3std3__45__cpo6cbeginE,(_ZN39_INTERNAL_8a5d3c6c_4_k_cu_fef1d064_81474cuda3std3__48in_placeE - _ZN39_INTERNAL_8a5d3c6c_4_k_cu_fef1d064_81474cuda3std3__45__cpo6cbeginE)
_ZN39_INTERNAL_8a5d3c6c_4_k_cu_fef1d064_81474cuda3std3__45__cpo6cbeginE:
	.zero		1
	.type		_ZN39_INTERNAL_8a5d3c6c_4_k_cu_fef1d064_81474cuda3std3__48in_placeE,@object
	.size		_ZN39_INTERNAL_8a5d3c6c_4_k_cu_fef1d064_81474cuda3std3__48in_placeE,(_ZN39_INTERNAL_8a5d3c6c_4_k_cu_fef1d064_81474cuda3std6ranges3__45__cpo9iter_moveE - _ZN39_INTERNAL_8a5d3c6c_4_k_cu_fef1d064_81474cuda3std3__48in_placeE)
_ZN39_INTERNAL_8a5d3c6c_4_k_cu_fef1d064_81474cuda3std3__48in_placeE:
	.zero		1
	.type		_ZN39_INTERNAL_8a5d3c6c_4_k_cu_fef1d064_81474cuda3std6ranges3__45__cpo9iter_moveE,@object
	.size		_ZN39_INTERNAL_8a5d3c6c_4_k_cu_fef1d064_81474cuda3std6ranges3__45__cpo9iter_moveE,(_ZN39_INTERNAL_8a5d3c6c_4_k_cu_fef1d064_81474cuda3std3__45__cpo5beginE - _ZN39_INTERNAL_8a5d3c6c_4_k_cu_fef1d064_81474cuda3std6ranges3__45__cpo9iter_moveE)
_ZN39_INTERNAL_8a5d3c6c_4_k_cu_fef1d064_81474cuda3std6ranges3__45__cpo9iter_moveE:
	.zero		1
	.type		_ZN39_INTERNAL_8a5d3c6c_4_k_cu_fef1d064_81474cuda3std3__45__cpo5beginE,@object
	.size		_ZN39_INTERNAL_8a5d3c6c_4_k_cu_fef1d064_81474cuda3std3__45__cpo5beginE,(_ZN39_INTERNAL_8a5d3c6c_4_k_cu_fef1d064_81474cuda3std3__441_GLOBAL__N__8a5d3c6c_4_k_cu_fef1d064_81476ignoreE - _ZN39_INTERNAL_8a5d3c6c_4_k_cu_fef1d064_81474cuda3std3__45__cpo5beginE)
_ZN39_INTERNAL_8a5d3c6c_4_k_cu_fef1d064_81474cuda3std3__45__cpo5beginE:
	.zero		1
	.type		_ZN39_INTERNAL_8a5d3c6c_4_k_cu_fef1d064_81474cuda3std3__441_GLOBAL__N__8a5d3c6c_4_k_cu_fef1d064_81476ignoreE,@object
	.size		_ZN39_INTERNAL_8a5d3c6c_4_k_cu_fef1d064_81474cuda3std3__441_GLOBAL__N__8a5d3c6c_4_k_cu_fef1d064_81476ignoreE,(_ZN39_INTERNAL_8a5d3c6c_4_k_cu_fef1d064_81474cute7productE - _ZN39_INTERNAL_8a5d3c6c_4_k_cu_fef1d064_81474cuda3std3__441_GLOBAL__N__8a5d3c6c_4_k_cu_fef1d064_81476ignoreE)
_ZN39_INTERNAL_8a5d3c6c_4_k_cu_fef1d064_81474cuda3std3__441_GLOBAL__N__8a5d3c6c_4_k_cu_fef1d064_81476ignoreE:
	.zero		1
	.type		_ZN39_INTERNAL_8a5d3c6c_4_k_cu_fef1d064_81474cute7productE,@object
	.size		_ZN39_INTERNAL_8a5d3c6c_4_k_cu_fef1d064_81474cute7productE,(_ZN39_INTERNAL_8a5d3c6c_4_k_cu_fef1d064_81474cuda3std3__45__cpo3endE - _ZN39_INTERNAL_8a5d3c6c_4_k_cu_fef1d064_81474cute7productE)
_ZN39_INTERNAL_8a5d3c6c_4_k_cu_fef1d064_81474cute7productE:
	.zero		1
	.type		_ZN39_INTERNAL_8a5d3c6c_4_k_cu_fef1d064_81474cuda3std3__45__cpo3endE,@object
	.size		_ZN39_INTERNAL_8a5d3c6c_4_k_cu_fef1d064_81474cuda3std3__45__cpo3endE,(_ZN39_INTERNAL_8a5d3c6c_4_k_cu_fef1d064_81474cuda3std3__419piecewise_constructE - _ZN39_INTERNAL_8a5d3c6c_4_k_cu_fef1d064_81474cuda3std3__45__cpo3endE)
_ZN39_INTERNAL_8a5d3c6c_4_k_cu_fef1d064_81474cuda3std3__45__cpo3endE:
	.zero		1
	.type		_ZN39_INTERNAL_8a5d3c6c_4_k_cu_fef1d064_81474cuda3std3__419piecewise_constructE,@object
	.size		_ZN39_INTERNAL_8a5d3c6c_4_k_cu_fef1d064_81474cuda3std3__419piecewise_constructE,(_ZN39_INTERNAL_8a5d3c6c_4_k_cu_fef1d064_81474cuda3std3__45__cpo4cendE - _ZN39_INTERNAL_8a5d3c6c_4_k_cu_fef1d064_81474cuda3std3__419piecewise_constructE)
_ZN39_INTERNAL_8a5d3c6c_4_k_cu_fef1d064_81474cuda3std3__419piecewise_constructE:
	.zero		1
	.type		_ZN39_INTERNAL_8a5d3c6c_4_k_cu_fef1d064_81474cuda3std3__45__cpo4cendE,@object
	.size		_ZN39_INTERNAL_8a5d3c6c_4_k_cu_fef1d064_81474cuda3std3__45__cpo4cendE,(_ZN39_INTERNAL_8a5d3c6c_4_k_cu_fef1d064_81474cuda3std6ranges3__45__cpo4swapE - _ZN39_INTERNAL_8a5d3c6c_4_k_cu_fef1d064_81474cuda3std3__45__cpo4cendE)
_ZN39_INTERNAL_8a5d3c6c_4_k_cu_fef1d064_81474cuda3std3__45__cpo4cendE:
	.zero		1
	.type		_ZN39_INTERNAL_8a5d3c6c_4_k_cu_fef1d064_81474cuda3std6ranges3__45__cpo4swapE,@object
	.size		_ZN39_INTERNAL_8a5d3c6c_4_k_cu_fef1d064_81474cuda3std6ranges3__45__cpo4swapE,(.L_11 - _ZN39_INTERNAL_8a5d3c6c_4_k_cu_fef1d064_81474cuda3std6ranges3__45__cpo4swapE)
_ZN39_INTERNAL_8a5d3c6c_4_k_cu_fef1d064_81474cuda3std6ranges3__45__cpo4swapE:
	.zero		1
.L_11:


//--------------------- .nv.constant0._ZN7cutlass13device_kernelINS_4gemm6kernel13GemmUniversalIN4cute5tupleIJiiiiEEENS1_10collective13CollectiveMmaINS1_35MainloopSm100TmaUmmaWarpSpecializedILi8ELi2ELi4ENS5_IJNS4_1CILi2EEESB_NSA_ILi1EEEEEEEENS5_IJNSA_ILi128EEENSA_ILi256EEESF_EEENS_12float_e4m3_tENS5_IJlSC_lEEESI_SJ_NS4_8TiledMMAINS4_8MMA_AtomIJNS4_10MMA_TraitsINS4_25SM100_MMA_F8F6F4_2x1SM_SSEJSI_SI_fSF_SG_NS4_17integral_constantINS4_4UMMA5MajorELSQ_0EEESR_NSO_INSP_7ScaleInELSS_0EEEST_EEEEEENS4_6LayoutINS5_IJSC_SC_SC_EEENS5_IJNSA_ILi0EEESY_SY_EEEEENS5_IJNS4_10UnderscoreES11_S11_EEEEENS4_28SM100_TMA_2SM_LOAD_MULTICASTENS4_14ComposedLayoutINS4_7SwizzleILi3ELi4ELi3EEENS4_18smem_ptr_flag_bitsILi8EEENSW_INS5_IJNSA_ILi8EEESF_EEENS5_IJSF_SC_EEEEEEEvNS4_8identityENS4_18SM100_TMA_2SM_LOADES1E_vS1F_EENS_8epilogue10collective18CollectiveEpilogueINS1I_23Sm100TmaWarpSpecializedILi4ELi2ELi32ELb0ELb0EEEJNS5_IJNSA_ILi64EEESG_SF_EEENS5_IJNSW_IS1N_SC_EENSW_INS5_IJNSA_ILi32EEESB_EEENS5_IJSC_SF_EEEEEEEESI_SJ_SI_SJ_NS1I_6fusion15FusionCallbacksIS1M_NS1V_17LinearCombinationISI_fSI_fLNS_15FloatRoundStyleE2EEES1O_S1U_JEEENS4_5SM1004TMEM4LOAD26SM100_TMEM_LOAD_32dp32b32xENS4_13SM90_TMA_LOADENS15_INS16_ILi1ELi4ELi3EEES19_NSW_INS5_IJS1A_S1Q_EEENS5_IJS1Q_SC_EEEEEEENS4_39AutoVectorizingCopyWithAssumedAlignmentILi128EEENS4_14SM90_TMA_STOREES2A_S2C_S2C_EEEvvEEEEvNT_6ParamsE --------------------------
	.section	.nv.constant0._ZN7cutlass13device_kernelINS_4gemm6kernel13GemmUniversalIN4cute5tupleIJiiiiEEENS1_10collective13CollectiveMmaINS1_35MainloopSm100TmaUmmaWarpSpecializedILi8ELi2ELi4ENS5_IJNS4_1CILi2EEESB_NSA_ILi1EEEEEEEENS5_IJNSA_ILi128EEENSA_ILi256EEESF_EEENS_12float_e4m3_tENS5_IJlSC_lEEESI_SJ_NS4_8TiledMMAINS4_8MMA_AtomIJNS4_10MMA_TraitsINS4_25SM100_MMA_F8F6F4_2x1SM_SSEJSI_SI_fSF_SG_NS4_17integral_constantINS4_4UMMA5MajorELSQ_0EEESR_NSO_INSP_7ScaleInELSS_0EEEST_EEEEEENS4_6LayoutINS5_IJSC_SC_SC_EEENS5_IJNSA_ILi0EEESY_SY_EEEEENS5_IJNS4_10UnderscoreES11_S11_EEEEENS4_28SM100_TMA_2SM_LOAD_MULTICASTENS4_14ComposedLayoutINS4_7SwizzleILi3ELi4ELi3EEENS4_18smem_ptr_flag_bitsILi8EEENSW_INS5_IJNSA_ILi8EEESF_EEENS5_IJSF_SC_EEEEEEEvNS4_8identityENS4_18SM100_TMA_2SM_LOADES1E_vS1F_EENS_8epilogue10collective18CollectiveEpilogueINS1I_23Sm100TmaWarpSpecializedILi4ELi2ELi32ELb0ELb0EEEJNS5_IJNSA_ILi64EEESG_SF_EEENS5_IJNSW_IS1N_SC_EENSW_INS5_IJNSA_ILi32EEESB_EEENS5_IJSC_SF_EEEEEEEESI_SJ_SI_SJ_NS1I_6fusion15FusionCallbacksIS1M_NS1V_17LinearCombinationISI_fSI_fLNS_15FloatRoundStyleE2EEES1O_S1U_JEEENS4_5SM1004TMEM4LOAD26SM100_TMEM_LOAD_32dp32b32xENS4_13SM90_TMA_LOADENS15_INS16_ILi1ELi4ELi3EEES19_NSW_INS5_IJS1A_S1Q_EEENS5_IJS1Q_SC_EEEEEEENS4_39AutoVectorizingCopyWithAssumedAlignmentILi128EEENS4_14SM90_TMA_STOREES2A_S2C_S2C_EEEvvEEEEvNT_6ParamsE,"a",@progbits
	.sectionflags	@""
	.align	4
.nv.constant0._ZN7cutlass13device_kernelINS_4gemm6kernel13GemmUniversalIN4cute5tupleIJiiiiEEENS1_10collective13CollectiveMmaINS1_35MainloopSm100TmaUmmaWarpSpecializedILi8ELi2ELi4ENS5_IJNS4_1CILi2EEESB_NSA_ILi1EEEEEEEENS5_IJNSA_ILi128EEENSA_ILi256EEESF_EEENS_12float_e4m3_tENS5_IJlSC_lEEESI_SJ_NS4_8TiledMMAINS4_8MMA_AtomIJNS4_10MMA_TraitsINS4_25SM100_MMA_F8F6F4_2x1SM_SSEJSI_SI_fSF_SG_NS4_17integral_constantINS4_4UMMA5MajorELSQ_0EEESR_NSO_INSP_7ScaleInELSS_0EEEST_EEEEEENS4_6LayoutINS5_IJSC_SC_SC_EEENS5_IJNSA_ILi0EEESY_SY_EEEEENS5_IJNS4_10UnderscoreES11_S11_EEEEENS4_28SM100_TMA_2SM_LOAD_MULTICASTENS4_14ComposedLayoutINS4_7SwizzleILi3ELi4ELi3EEENS4_18smem_ptr_flag_bitsILi8EEENSW_INS5_IJNSA_ILi8EEESF_EEENS5_IJSF_SC_EEEEEEEvNS4_8identityENS4_18SM100_TMA_2SM_LOADES1E_vS1F_EENS_8epilogue10collective18CollectiveEpilogueINS1I_23Sm100TmaWarpSpecializedILi4ELi2ELi32ELb0ELb0EEEJNS5_IJNSA_ILi64EEESG_SF_EEENS5_IJNSW_IS1N_SC_EENSW_INS5_IJNSA_ILi32EEESB_EEENS5_IJSC_SF_EEEEEEEESI_SJ_SI_SJ_NS1I_6fusion15FusionCallbacksIS1M_NS1V_17LinearCombinationISI_fSI_fLNS_15FloatRoundStyleE2EEES1O_S1U_JEEENS4_5SM1004TMEM4LOAD26SM100_TMEM_LOAD_32dp32b32xENS4_13SM90_TMA_LOADENS15_INS16_ILi1ELi4ELi3EEES19_NSW_INS5_IJS1A_S1Q_EEENS5_IJS1Q_SC_EEEEEEENS4_39AutoVectorizingCopyWithAssumedAlignmentILi128EEENS4_14SM90_TMA_STOREES2A_S2C_S2C_EEEvvEEEEvNT_6ParamsE:
	.zero		2944


//--------------------- SYMBOLS --------------------------

	.type		.nv.reservedSmem.offset0,@object
	.size		.nv.reservedSmem.offset0,0x4
	.type		.nv.reservedSmem.cap,@object
	.size		.nv.reservedSmem.cap,0x4
	.type		__assertfail,@function
